// auto-generated by cutlass_sweep.gemm — config: {"arch": "sm_90", "cluster_m": 2, "cluster_n": 2, "dtype": "int8", "stages": 3, "tile_k": 32, "tile_m": 256, "tile_n": 256}
#include "cutlass/cutlass.h"
#include "cutlass/gemm/collective/collective_builder.hpp"
#include "cutlass/gemm/device/gemm_universal_adapter.h"
#include "cutlass/gemm/kernel/gemm_universal.hpp"
#include "cutlass/epilogue/collective/collective_builder.hpp"

using ElemA = int8_t;
using ElemB = int8_t;
using ElemCD = int8_t;
using Acc  = int32_t;
using TileShape    = cute::Shape<cute::_256, cute::_256, cute::_32>;
using ClusterShape = cute::Shape<cute::_2, cute::_2, cute::_1>;

using CollectiveEpilogue = typename cutlass::epilogue::collective::CollectiveBuilder<
    cutlass::arch::Sm90, cutlass::arch::OpClassTensorOp,
    TileShape, ClusterShape,
    cutlass::epilogue::collective::EpilogueTileAuto,
    Acc, Acc,
    ElemCD, cutlass::layout::RowMajor, 128 / cutlass::sizeof_bits<ElemCD>::value,
    ElemCD, cutlass::layout::RowMajor, 128 / cutlass::sizeof_bits<ElemCD>::value,
    cutlass::epilogue::collective::EpilogueScheduleAuto
  >::CollectiveOp;

using CollectiveMainloop = typename cutlass::gemm::collective::CollectiveBuilder<
    cutlass::arch::Sm90, cutlass::arch::OpClassTensorOp,
    ElemA, cutlass::layout::RowMajor, 128 / cutlass::sizeof_bits<ElemA>::value,
    ElemB, cutlass::layout::ColumnMajor, 128 / cutlass::sizeof_bits<ElemB>::value,
    Acc,
    TileShape, ClusterShape,
    cutlass::gemm::collective::StageCount<3>,
    cutlass::gemm::collective::KernelScheduleAuto
  >::CollectiveOp;

using GemmKernel = cutlass::gemm::kernel::GemmUniversal<
    cute::Shape<int,int,int,int>,
    CollectiveMainloop,
    CollectiveEpilogue
>;
using Gemm = cutlass::gemm::device::GemmUniversalAdapter<GemmKernel>;

// Force the device kernel symbol into the cubin without needing a host main.
auto* _anchor = &cutlass::device_kernel<GemmKernel>;


// ===== COMPILED SASS (sm_90a) =====

	.target	sm_90a

	.elftype	@"ET_EXEC"


//--------------------- .note.nv.tkinfo           --------------------------
	.section	.note.nv.tkinfo,"",@"SHT_NOTE"
	.sectionflags	@"SHF_NOTE_NV_TKINFO"
	.tkinfo
        /*0018*/ 	.word	0x00000002
        /*0030*/ 	.string	""
        /*0030*/ 	.string	"ptxas"
        /*0030*/ 	.string	"Cuda compilation tools, release 13.0, V13.0.88"
        /*0030*/ 	.string	"Build cuda_13.0.r13.0/compiler.36424714_0"
        /*0030*/ 	.string	"-arch sm_90a -m 64 "



//--------------------- .note.nv.cuinfo           --------------------------
	.section	.note.nv.cuinfo,"",@"SHT_NOTE"
	.sectionflags	@"SHF_NOTE_NV_CUINFO"
        /*0018*/ 	.short	0x0002
        /*001a*/ 	.short	0x005a
        /*001c*/ 	.short	0x0082
	.zero		2


//--------------------- .nv.info                  --------------------------
	.section	.nv.info,"",@"SHT_CUDA_INFO"
	.align	4


	//----- nvinfo : EIATTR_REGCOUNT
	.align		4
        /*0000*/ 	.byte	0x04, 0x2f
        /*0002*/ 	.short	(.L_15 - .L_14)
	.align		4
.L_14:
        /*0004*/ 	.word	index@(_ZN7cutlass13device_kernelINS_4gemm6kernel13GemmUniversalIN4cute5tupleIJiiiiEEENS1_10collective13CollectiveMmaINS1_34MainloopSm90TmaGmmaWarpSpecializedILi3ENS5_IJNS4_1CILi2EEESB_NSA_ILi1EEEEEENS1_35KernelTmaWarpSpecializedCooperativeEEENS5_IJNSA_ILi256EEESG_NSA_ILi32EEEEEEaNS5_IJlSC_lEEEaSJ_NS4_8TiledMMAINS4_8MMA_AtomIJNS4_4SM904GMMA27MMA_64x256x32_S32S8S8_SS_TNEEEENS4_6LayoutINS5_IJSB_SC_SC_EEENS5_IJSC_NSA_ILi0EEESS_EEEEENS5_IJNS4_10UnderscoreESV_SV_EEEEENS4_23SM90_TMA_LOAD_MULTICASTENS4_14ComposedLayoutINS4_7SwizzleILi1ELi4ELi3EEENS4_18smem_ptr_flag_bitsILi8EEENSQ_INS5_IJNSA_ILi8EEESH_EEENS5_IJSH_SC_EEEEEEEvNS4_8identityESY_S18_vS19_EENS_8epilogue10collective6detail29Sm90TmaWarpSpecializedAdapterINS1C_15DefaultEpilogueIaSJ_SJ_NS1B_6thread17LinearCombinationIaLi1EiiLNS1G_9ScaleType4KindE0ELNS_15FloatRoundStyleE2EaEENS1_15EpilogueDefaultEEEEEvvEEEEvNT_6ParamsE)
        /*0008*/ 	.word	0x000000a8


	//----- nvinfo : EIATTR_FRAME_SIZE
	.align		4
.L_15:
        /*000c*/ 	.byte	0x04, 0x11
        /*000e*/ 	.short	(.L_17 - .L_16)
	.align		4
.L_16:
        /*0010*/ 	.word	index@(_ZN7cutlass13device_kernelINS_4gemm6kernel13GemmUniversalIN4cute5tupleIJiiiiEEENS1_10collective13CollectiveMmaINS1_34MainloopSm90TmaGmmaWarpSpecializedILi3ENS5_IJNS4_1CILi2EEESB_NSA_ILi1EEEEEENS1_35KernelTmaWarpSpecializedCooperativeEEENS5_IJNSA_ILi256EEESG_NSA_ILi32EEEEEEaNS5_IJlSC_lEEEaSJ_NS4_8TiledMMAINS4_8MMA_AtomIJNS4_4SM904GMMA27MMA_64x256x32_S32S8S8_SS_TNEEEENS4_6LayoutINS5_IJSB_SC_SC_EEENS5_IJSC_NSA_ILi0EEESS_EEEEENS5_IJNS4_10UnderscoreESV_SV_EEEEENS4_23SM90_TMA_LOAD_MULTICASTENS4_14ComposedLayoutINS4_7SwizzleILi1ELi4ELi3EEENS4_18smem_ptr_flag_bitsILi8EEENSQ_INS5_IJNSA_ILi8EEESH_EEENS5_IJSH_SC_EEEEEEEvNS4_8identityESY_S18_vS19_EENS_8epilogue10collective6detail29Sm90TmaWarpSpecializedAdapterINS1C_15DefaultEpilogueIaSJ_SJ_NS1B_6thread17LinearCombinationIaLi1EiiLNS1G_9ScaleType4KindE0ELNS_15FloatRoundStyleE2EaEENS1_15EpilogueDefaultEEEEEvvEEEEvNT_6ParamsE)
        /*0014*/ 	.word	0x000002c0


	//----- nvinfo : EIATTR_MIN_STACK_SIZE
	.align		4
.L_17:
        /*0018*/ 	.byte	0x04, 0x12
        /*001a*/ 	.short	(.L_19 - .L_18)
	.align		4
.L_18:
        /*001c*/ 	.word	index@(_ZN7cutlass13device_kernelINS_4gemm6kernel13GemmUniversalIN4cute5tupleIJiiiiEEENS1_10collective13CollectiveMmaINS1_34MainloopSm90TmaGmmaWarpSpecializedILi3ENS5_IJNS4_1CILi2EEESB_NSA_ILi1EEEEEENS1_35KernelTmaWarpSpecializedCooperativeEEENS5_IJNSA_ILi256EEESG_NSA_ILi32EEEEEEaNS5_IJlSC_lEEEaSJ_NS4_8TiledMMAINS4_8MMA_AtomIJNS4_4SM904GMMA27MMA_64x256x32_S32S8S8_SS_TNEEEENS4_6LayoutINS5_IJSB_SC_SC_EEENS5_IJSC_NSA_ILi0EEESS_EEEEENS5_IJNS4_10UnderscoreESV_SV_EEEEENS4_23SM90_TMA_LOAD_MULTICASTENS4_14ComposedLayoutINS4_7SwizzleILi1ELi4ELi3EEENS4_18smem_ptr_flag_bitsILi8EEENSQ_INS5_IJNSA_ILi8EEESH_EEENS5_IJSH_SC_EEEEEEEvNS4_8identityESY_S18_vS19_EENS_8epilogue10collective6detail29Sm90TmaWarpSpecializedAdapterINS1C_15DefaultEpilogueIaSJ_SJ_NS1B_6thread17LinearCombinationIaLi1EiiLNS1G_9ScaleType4KindE0ELNS_15FloatRoundStyleE2EaEENS1_15EpilogueDefaultEEEEEvvEEEEvNT_6ParamsE)
        /*0020*/ 	.word	0x000002c0
.L_19:


//--------------------- .nv.compat                --------------------------
	.section	.nv.compat,"",@"SHT_CUDA_COMPAT_INFO"
	.align	4
        /*0000*/ 	.byte	0x02, 0x09, 0x01, 0x00, 0x02, 0x02, 0x04, 0x00, 0x02, 0x05, 0x05, 0x00, 0x03, 0x07, 0x01, 0x01
        /*0010*/ 	.byte	0x02, 0x03, 0x01, 0x00, 0x02, 0x06, 0x01, 0x00, 0x04, 0x0b, 0x08, 0x00, 0x00, 0x00, 0x00, 0x00
        /*0020*/ 	.byte	0x00, 0x00, 0x00, 0x00


//--------------------- .nv.info._ZN7cutlass13device_kernelINS_4gemm6kernel13GemmUniversalIN4cute5tupleIJiiiiEEENS1_10collective13CollectiveMmaINS1_34MainloopSm90TmaGmmaWarpSpecializedILi3ENS5_IJNS4_1CILi2EEESB_NSA_ILi1EEEEEENS1_35KernelTmaWarpSpecializedCooperativeEEENS5_IJNSA_ILi256EEESG_NSA_ILi32EEEEEEaNS5_IJlSC_lEEEaSJ_NS4_8TiledMMAINS4_8MMA_AtomIJNS4_4SM904GMMA27MMA_64x256x32_S32S8S8_SS_TNEEEENS4_6LayoutINS5_IJSB_SC_SC_EEENS5_IJSC_NSA_ILi0EEESS_EEEEENS5_IJNS4_10UnderscoreESV_SV_EEEEENS4_23SM90_TMA_LOAD_MULTICASTENS4_14ComposedLayoutINS4_7SwizzleILi1ELi4ELi3EEENS4_18smem_ptr_flag_bitsILi8EEENSQ_INS5_IJNSA_ILi8EEESH_EEENS5_IJSH_SC_EEEEEEEvNS4_8identityESY_S18_vS19_EENS_8epilogue10collective6detail29Sm90TmaWarpSpecializedAdapterINS1C_15DefaultEpilogueIaSJ_SJ_NS1B_6thread17LinearCombinationIaLi1EiiLNS1G_9ScaleType4KindE0ELNS_15FloatRoundStyleE2EaEENS1_15EpilogueDefaultEEEEEvvEEEEvNT_6ParamsE --------------------------
	.section	.nv.info._ZN7cutlass13device_kernelINS_4gemm6kernel13GemmUniversalIN4cute5tupleIJiiiiEEENS1_10collective13CollectiveMmaINS1_34MainloopSm90TmaGmmaWarpSpecializedILi3ENS5_IJNS4_1CILi2EEESB_NSA_ILi1EEEEEENS1_35KernelTmaWarpSpecializedCooperativeEEENS5_IJNSA_ILi256EEESG_NSA_ILi32EEEEEEaNS5_IJlSC_lEEEaSJ_NS4_8TiledMMAINS4_8MMA_AtomIJNS4_4SM904GMMA27MMA_64x256x32_S32S8S8_SS_TNEEEENS4_6LayoutINS5_IJSB_SC_SC_EEENS5_IJSC_NSA_ILi0EEESS_EEEEENS5_IJNS4_10UnderscoreESV_SV_EEEEENS4_23SM90_TMA_LOAD_MULTICASTENS4_14ComposedLayoutINS4_7SwizzleILi1ELi4ELi3EEENS4_18smem_ptr_flag_bitsILi8EEENSQ_INS5_IJNSA_ILi8EEESH_EEENS5_IJSH_SC_EEEEEEEvNS4_8identityESY_S18_vS19_EENS_8epilogue10collective6detail29Sm90TmaWarpSpecializedAdapterINS1C_15DefaultEpilogueIaSJ_SJ_NS1B_6thread17LinearCombinationIaLi1EiiLNS1G_9ScaleType4KindE0ELNS_15FloatRoundStyleE2EaEENS1_15EpilogueDefaultEEEEEvvEEEEvNT_6ParamsE,"",@"SHT_CUDA_INFO"
	.sectionflags	@""
	.align	4


	//----- nvinfo : EIATTR_CUDA_API_VERSION
	.align		4
        /*0000*/ 	.byte	0x04, 0x37
        /*0002*/ 	.short	(.L_21 - .L_20)
.L_20:
        /*0004*/ 	.word	0x00000082


	//----- nvinfo : EIATTR_KPARAM_INFO
	.align		4
.L_21:
        /*0008*/ 	.byte	0x04, 0x17
        /*000a*/ 	.short	(.L_23 - .L_22)
.L_22:
        /*000c*/ 	.word	0x00000000
        /*0010*/ 	.short	0x0000
        /*0012*/ 	.short	0x0070
        /*0014*/ 	.byte	0x00, 0xf0, 0x01, 0x10


	//----- nvinfo : EIATTR_SPARSE_MMA_MASK
	.align		4
.L_23:
        /*0018*/ 	.byte	0x03, 0x50
        /*001a*/ 	.short	0x0000


	//----- nvinfo : EIATTR_MAXREG_COUNT
	.align		4
        /*001c*/ 	.byte	0x03, 0x1b
        /*001e*/ 	.short	0x00a8


	//----- nvinfo : EIATTR_NUM_BARRIERS
	.align		4
        /*0020*/ 	.byte	0x02, 0x4c
        /*0022*/ 	.byte	0x01
	.zero		1


	//----- nvinfo : EIATTR_EXTERNS
	.align		4
        /*0024*/ 	.byte	0x04, 0x0f
        /*0026*/ 	.short	(.L_25 - .L_24)


	//   ....[0]....
	.align		4
.L_24:
        /*0028*/ 	.word	index@(__assertfail)


	//----- nvinfo : EIATTR_ANNOTATIONS
	.align		4
.L_25:
        /*002c*/ 	.byte	0x04, 0x55
        /*002e*/ 	.short	(.L_27 - .L_26)


	//   ....[0]....
.L_26:
        /*0030*/ 	.word	0x00000001
        /*0034*/ 	.byte	0xd0, 0x09, 0x00, 0x00, 0x01, 0x00, 0x00, 0x00, 0xf0, 0x09, 0x00, 0x00, 0x01, 0x00, 0x00, 0x00
        /* <DEDUP_REMOVED lines=251> */
        /*0ff4*/ 	.byte	0xd0, 0x19, 0x01, 0x00, 0x01, 0x00, 0x00, 0x00, 0xf0, 0x19, 0x01, 0x00


	//----- nvinfo : EIATTR_MERCURY_ISA_VERSION
	.align		4
.L_27:
        /*1000*/ 	.byte	0x03, 0x5f
        /*1002*/ 	.short	0x0101


	//----- nvinfo : EIATTR_INT_WARP_WIDE_INSTR_OFFSETS
	.align		4
        /*1004*/ 	.byte	0x04, 0x31
        /*1006*/ 	.short	(.L_29 - .L_28)


	//   ....[0]....
.L_28:
        /*1008*/ 	.word	0x00000560


	//   ....[1]....
        /*100c*/ 	.word	0x00000570


	//   ....[2]....
        /*1010*/ 	.word	0x000006f0


	//----- nvinfo : EIATTR_COOP_GROUP_MASK_REGIDS
	.align		4
.L_29:
        /*1014*/ 	.byte	0x04, 0x29
        /*1016*/ 	.short	(.L_31 - .L_30)


	//   ....[0]....
.L_30:
        /*1018*/ 	.word	0xffffffff


	//   ....[1]....
        /*101c*/ 	.word	0xffffffff


	//   ....[2]....
        /*1020*/ 	.word	0xffffffff


	//   ....[3]....
        /*1024*/ 	.word	0xffffffff


	//   ....[4]....
        /*1028*/ 	.word	0xffffffff


	//   ....[5]....
        /*102c*/ 	.word	0xffffffff


	//----- nvinfo : EIATTR_COOP_GROUP_INSTR_OFFSETS
	.align		4
.L_31:
        /*1030*/ 	.byte	0x04, 0x28
        /*1032*/ 	.short	(.L_33 - .L_32)


	//   ....[0]....
.L_32:
        /*1034*/ 	.word	0x00000070


	//   ....[1]....
        /*1038*/ 	.word	0x00000080


	//   ....[2]....
        /*103c*/ 	.word	0x000001a0


	//   ....[3]....
        /*1040*/ 	.word	0x000003b0


	//   ....[4]....
        /*1044*/ 	.word	0x00000820


	//   ....[5]....
        /*1048*/ 	.word	0x000013f0


	//----- nvinfo : EIATTR_REG_RECONFIG
	.align		4
.L_33:
        /*104c*/ 	.byte	0x01, 0x54
	.zero		2


	//----- nvinfo : EIATTR_SYSCALL_OFFSETS
	.align		4
        /*1050*/ 	.byte	0x04, 0x46
        /*1052*/ 	.short	(.L_35 - .L_34)


	//   ....[0]....
.L_34:
        /*1054*/ 	.word	0x000015b0


	//----- nvinfo : EIATTR_MBARRIER_INSTR_OFFSETS
	.align		4
.L_35:
        /*1058*/ 	.byte	0x04, 0x39
        /*105a*/ 	.short	(.L_37 - .L_36)


	//   ....[0]....
.L_36:
        /*105c*/ 	.word	0x00000320
        /*1060*/ 	.word	0x000000ff
        /*1064*/ 	.word	0x00000000
        /*1068*/ 	.short	0x0100
        /*106a*/ 	.byte	0x08
	.zero		1


	//   ....[1]....
        /*106c*/ 	.word	0x00000330
        /*1070*/ 	.word	0x000000ff
        /*1074*/ 	.word	0x00000018
        /*1078*/ 	.short	0x0100
        /*107a*/ 	.byte	0x08
	.zero		1


	//   ....[2]....
        /*107c*/ 	.word	0x00000340
        /*1080*/ 	.word	0x000000ff
        /*1084*/ 	.word	0x00000008
        /*1088*/ 	.short	0x0100
        /*108a*/ 	.byte	0x08
	.zero		1


	//   ....[3]....
        /*108c*/ 	.word	0x00000350
        /*1090*/ 	.word	0x000000ff
        /*1094*/ 	.word	0x00000020
        /*1098*/ 	.short	0x0100
        /*109a*/ 	.byte	0x08
	.zero		1


	//   ....[4]....
        /*109c*/ 	.word	0x00000360
        /*10a0*/ 	.word	0x000000ff
        /*10a4*/ 	.word	0x00000010
        /*10a8*/ 	.short	0x0100
        /*10aa*/ 	.byte	0x08
	.zero		1


	//   ....[5]....
        /*10ac*/ 	.word	0x00000370
        /*10b0*/ 	.word	0x000000ff
        /*10b4*/ 	.word	0x00000028
        /*10b8*/ 	.short	0x0100
        /*10ba*/ 	.byte	0x08
	.zero		1


	//   ....[6]....
        /*10bc*/ 	.word	0x00000750
        /*10c0*/ 	.word	0x000000ff
        /*10c4*/ 	.word	0x00000040
        /*10c8*/ 	.short	0x0100
        /*10ca*/ 	.byte	0x06
	.zero		1


	//   ....[7]....
        /*10cc*/ 	.word	0x00000780
        /*10d0*/ 	.word	0x000000ff
        /*10d4*/ 	.word	0x00000048
        /*10d8*/ 	.short	0x0100
        /*10da*/ 	.byte	0x06
	.zero		1


	//   ....[8]....
        /*10dc*/ 	.word	0x00001690
        /*10e0*/ 	.word	0x00000003
        /*10e4*/ 	.word	0x00000000
        /*10e8*/ 	.short	0x010a
        /*10ea*/ 	.byte	0x3f
	.zero		1


	//   ....[9]....
        /*10ec*/ 	.word	0x000016d0
        /*10f0*/ 	.word	0x00000003
        /*10f4*/ 	.word	0x00000000
        /*10f8*/ 	.short	0x010a
        /*10fa*/ 	.byte	0x3f
	.zero		1


	//   ....[10]....
        /*10fc*/ 	.word	0x00001d70
        /*1100*/ 	.word	0x00000005
        /*1104*/ 	.word	0x00000000
        /*1108*/ 	.short	0x010a
        /*110a*/ 	.byte	0x3f
	.zero		1


	//   ....[11]....
        /*110c*/ 	.word	0x00001db0
        /*1110*/ 	.word	0x00000005
        /*1114*/ 	.word	0x00000000
        /*1118*/ 	.short	0x010a
        /*111a*/ 	.byte	0x3f
	.zero		1


	//   ....[12]....
        /*111c*/ 	.word	0x000029e0
        /*1120*/ 	.word	0x00000005
        /*1124*/ 	.word	0x00000000
        /*1128*/ 	.short	0x0101
        /*112a*/ 	.byte	0x3f
	.zero		1


	//   ....[13]....
        /*112c*/ 	.word	0x00002bf0
        /*1130*/ 	.word	0x00000000
        /*1134*/ 	.word	0x00000000
        /*1138*/ 	.short	0x0101
        /*113a*/ 	.byte	0x3f
	.zero		1


	//   ....[14]....
        /*113c*/ 	.word	0x00011560
        /*1140*/ 	.word	0x0000000a
        /*1144*/ 	.word	0x00000018
        /*1148*/ 	.short	0x010a
        /*114a*/ 	.byte	0x3f
	.zero		1


	//   ....[15]....
        /*114c*/ 	.word	0x000118f0
        /*1150*/ 	.word	0x00000002
        /*1154*/ 	.word	0x00000048
        /*1158*/ 	.short	0x0101
        /*115a*/ 	.byte	0x3f
	.zero		1


	//   ....[16]....
        /*115c*/ 	.word	0x000120f0
        /*1160*/ 	.word	0x00000005
        /*1164*/ 	.word	0x00000000
        /*1168*/ 	.short	0x010a
        /*116a*/ 	.byte	0x3f
	.zero		1


	//   ....[17]....
        /*116c*/ 	.word	0x00012180
        /*1170*/ 	.word	0x00000007
        /*1174*/ 	.word	0x00000000
        /*1178*/ 	.short	0x010a
        /*117a*/ 	.byte	0x3f
	.zero		1


	//   ....[18]....
        /*117c*/ 	.word	0x00012210
        /*1180*/ 	.word	0x00000003
        /*1184*/ 	.word	0x00000000
        /*1188*/ 	.short	0x010a
        /*118a*/ 	.byte	0x3f
	.zero		1


	//   ....[19]....
        /*118c*/ 	.word	0x00012270
        /*1190*/ 	.word	0x00000003
        /*1194*/ 	.word	0x00000000
        /*1198*/ 	.short	0x010a
        /*119a*/ 	.byte	0x3f
	.zero		1


	//   ....[20]....
        /*119c*/ 	.word	0x000122c0
        /*11a0*/ 	.word	0x00000005
        /*11a4*/ 	.word	0x00000000
        /*11a8*/ 	.short	0x010a
        /*11aa*/ 	.byte	0x3f
	.zero		1


	//   ....[21]....
        /*11ac*/ 	.word	0x00012390
        /*11b0*/ 	.word	0x0000000a
        /*11b4*/ 	.word	0x00000018
        /*11b8*/ 	.short	0x010a
        /*11ba*/ 	.byte	0x3f
	.zero		1


	//   ....[22]....
        /*11bc*/ 	.word	0x00012460
        /*11c0*/ 	.word	0x00000005
        /*11c4*/ 	.word	0x00000000
        /*11c8*/ 	.short	0x010a
        /*11ca*/ 	.byte	0x3f
	.zero		1


	//   ....[23]....
        /*11cc*/ 	.word	0x000124b0
        /*11d0*/ 	.word	0x00000007
        /*11d4*/ 	.word	0x00000000
        /*11d8*/ 	.short	0x010a
        /*11da*/ 	.byte	0x3f
	.zero		1


	//----- nvinfo : EIATTR_NUM_MBARRIERS
	.align		4
.L_37:
        /*11dc*/ 	.byte	0x03, 0x38
        /*11de*/ 	.short	0x0008


	//----- nvinfo : EIATTR_EXIT_INSTR_OFFSETS
	.align		4
        /*11e0*/ 	.byte	0x04, 0x1c
        /*11e2*/ 	.short	(.L_39 - .L_38)


	//   ....[0]....
.L_38:
        /*11e4*/ 	.word	0x00000a80


	//   ....[1]....
        /*11e8*/ 	.word	0x00001310


	//   ....[2]....
        /*11ec*/ 	.word	0x00010ac0


	//   ....[3]....
        /*11f0*/ 	.word	0x000110e0


	//   ....[4]....
        /*11f4*/ 	.word	0x00012260


	//----- nvinfo : EIATTR_MAX_THREADS
	.align		4
.L_39:
        /*11f8*/ 	.byte	0x04, 0x05
        /*11fa*/ 	.short	(.L_41 - .L_40)
.L_40:
        /*11fc*/ 	.word	0x00000180
        /*1200*/ 	.word	0x00000001
        /*1204*/ 	.word	0x00000001


	//----- nvinfo : EIATTR_CRS_STACK_SIZE
	.align		4
.L_41:
        /*1208*/ 	.byte	0x04, 0x1e
        /*120a*/ 	.short	(.L_43 - .L_42)
.L_42:
        /*120c*/ 	.word	0x00000000


	//----- nvinfo : EIATTR_CBANK_PARAM_SIZE
	.align		4
.L_43:
        /*1210*/ 	.byte	0x03, 0x19
        /*1212*/ 	.short	0x0470


	//----- nvinfo : EIATTR_PARAM_CBANK
	.align		4
        /*1214*/ 	.byte	0x04, 0x0a
        /*1216*/ 	.short	(.L_45 - .L_44)
	.align		4
.L_44:
        /*1218*/ 	.word	index@(.nv.constant0._ZN7cutlass13device_kernelINS_4gemm6kernel13GemmUniversalIN4cute5tupleIJiiiiEEENS1_10collective13CollectiveMmaINS1_34MainloopSm90TmaGmmaWarpSpecializedILi3ENS5_IJNS4_1CILi2EEESB_NSA_ILi1EEEEEENS1_35KernelTmaWarpSpecializedCooperativeEEENS5_IJNSA_ILi256EEESG_NSA_ILi32EEEEEEaNS5_IJlSC_lEEEaSJ_NS4_8TiledMMAINS4_8MMA_AtomIJNS4_4SM904GMMA27MMA_64x256x32_S32S8S8_SS_TNEEEENS4_6LayoutINS5_IJSB_SC_SC_EEENS5_IJSC_NSA_ILi0EEESS_EEEEENS5_IJNS4_10UnderscoreESV_SV_EEEEENS4_23SM90_TMA_LOAD_MULTICASTENS4_14ComposedLayoutINS4_7SwizzleILi1ELi4ELi3EEENS4_18smem_ptr_flag_bitsILi8EEENSQ_INS5_IJNSA_ILi8EEESH_EEENS5_IJSH_SC_EEEEEEEvNS4_8identityESY_S18_vS19_EENS_8epilogue10collective6detail29Sm90TmaWarpSpecializedAdapterINS1C_15DefaultEpilogueIaSJ_SJ_NS1B_6thread17LinearCombinationIaLi1EiiLNS1G_9ScaleType4KindE0ELNS_15FloatRoundStyleE2EaEENS1_15EpilogueDefaultEEEEEvvEEEEvNT_6ParamsE)
        /*121c*/ 	.short	0x0210
        /*121e*/ 	.short	0x0470


	//----- nvinfo : EIATTR_SW_WAR
	.align		4
.L_45:
        /*1220*/ 	.byte	0x04, 0x36
        /*1222*/ 	.short	(.L_47 - .L_46)
.L_46:
        /*1224*/ 	.word	0x00000008
.L_47:


//--------------------- .nv.callgraph             --------------------------
	.section	.nv.callgraph,"",@"SHT_CUDA_CALLGRAPH"
	.align	4
	.sectionentsize	8
	.align		4
        /*0000*/ 	.word	0x00000000
	.align		4
        /*0004*/ 	.word	0xffffffff
	.align		4
        /*0008*/ 	.word	index@(_ZN7cutlass13device_kernelINS_4gemm6kernel13GemmUniversalIN4cute5tupleIJiiiiEEENS1_10collective13CollectiveMmaINS1_34MainloopSm90TmaGmmaWarpSpecializedILi3ENS5_IJNS4_1CILi2EEESB_NSA_ILi1EEEEEENS1_35KernelTmaWarpSpecializedCooperativeEEENS5_IJNSA_ILi256EEESG_NSA_ILi32EEEEEEaNS5_IJlSC_lEEEaSJ_NS4_8TiledMMAINS4_8MMA_AtomIJNS4_4SM904GMMA27MMA_64x256x32_S32S8S8_SS_TNEEEENS4_6LayoutINS5_IJSB_SC_SC_EEENS5_IJSC_NSA_ILi0EEESS_EEEEENS5_IJNS4_10UnderscoreESV_SV_EEEEENS4_23SM90_TMA_LOAD_MULTICASTENS4_14ComposedLayoutINS4_7SwizzleILi1ELi4ELi3EEENS4_18smem_ptr_flag_bitsILi8EEENSQ_INS5_IJNSA_ILi8EEESH_EEENS5_IJSH_SC_EEEEEEEvNS4_8identityESY_S18_vS19_EENS_8epilogue10collective6detail29Sm90TmaWarpSpecializedAdapterINS1C_15DefaultEpilogueIaSJ_SJ_NS1B_6thread17LinearCombinationIaLi1EiiLNS1G_9ScaleType4KindE0ELNS_15FloatRoundStyleE2EaEENS1_15EpilogueDefaultEEEEEvvEEEEvNT_6ParamsE)
	.align		4
        /*000c*/ 	.word	index@(__assertfail)
	.align		4
        /*0010*/ 	.word	0x00000000
	.align		4
        /*0014*/ 	.word	0xfffffffe
	.align		4
        /*0018*/ 	.word	0x00000000
	.align		4
        /*001c*/ 	.word	0xfffffffd
	.align		4
        /*0020*/ 	.word	0x00000000
	.align		4
        /*0024*/ 	.word	0xfffffffc


//--------------------- .nv.constant4             --------------------------
	.section	.nv.constant4,"a",@progbits
	.align	8
	.align		8
.nv.constant4:
        /*0000*/ 	.dword	__assertfail
	.align		8
        /*0008*/ 	.dword	__unnamed_1
	.align		8
        /*0010*/ 	.dword	_ZN39_INTERNAL_221cf19f_4_k_cu_3db10b76_71964cuda3std3__45__cpo5beginE
	.align		8
        /*0018*/ 	.dword	_ZN39_INTERNAL_221cf19f_4_k_cu_3db10b76_71964cuda3std3__45__cpo3endE
	.align		8
        /*0020*/ 	.dword	_ZN39_INTERNAL_221cf19f_4_k_cu_3db10b76_71964cuda3std3__45__cpo6cbeginE
	.align		8
        /*0028*/ 	.dword	_ZN39_INTERNAL_221cf19f_4_k_cu_3db10b76_71964cuda3std3__45__cpo4cendE
	.align		8
        /*0030*/ 	.dword	_ZN39_INTERNAL_221cf19f_4_k_cu_3db10b76_71964cuda3std3__441_GLOBAL__N__221cf19f_4_k_cu_3db10b76_71966ignoreE
	.align		8
        /*0038*/ 	.dword	_ZN39_INTERNAL_221cf19f_4_k_cu_3db10b76_71964cuda3std3__419piecewise_constructE
	.align		8
        /*0040*/ 	.dword	_ZN39_INTERNAL_221cf19f_4_k_cu_3db10b76_71964cuda3std3__48in_placeE
	.align		8
        /*0048*/ 	.dword	_ZN39_INTERNAL_221cf19f_4_k_cu_3db10b76_71964cuda3std6ranges3__45__cpo4swapE
	.align		8
        /*0050*/ 	.dword	_ZN39_INTERNAL_221cf19f_4_k_cu_3db10b76_71964cuda3std6ranges3__45__cpo9iter_moveE
	.align		8
        /*0058*/ 	.dword	_ZN39_INTERNAL_221cf19f_4_k_cu_3db10b76_71964cute7productE
	.align		8
        /*0060*/ 	.dword	_ZN39_INTERNAL_221cf19f_4_k_cu_3db10b76_71964cute1_E
	.align		8
        /*0068*/ 	.dword	$str$22
	.align		8
        /*0070*/ 	.dword	$str$23


//--------------------- .text._ZN7cutlass13device_kernelINS_4gemm6kernel13GemmUniversalIN4cute5tupleIJiiiiEEENS1_10collective13CollectiveMmaINS1_34MainloopSm90TmaGmmaWarpSpecializedILi3ENS5_IJNS4_1CILi2EEESB_NSA_ILi1EEEEEENS1_35KernelTmaWarpSpecializedCooperativeEEENS5_IJNSA_ILi256EEESG_NSA_ILi32EEEEEEaNS5_IJlSC_lEEEaSJ_NS4_8TiledMMAINS4_8MMA_AtomIJNS4_4SM904GMMA27MMA_64x256x32_S32S8S8_SS_TNEEEENS4_6LayoutINS5_IJSB_SC_SC_EEENS5_IJSC_NSA_ILi0EEESS_EEEEENS5_IJNS4_10UnderscoreESV_SV_EEEEENS4_23SM90_TMA_LOAD_MULTICASTENS4_14ComposedLayoutINS4_7SwizzleILi1ELi4ELi3EEENS4_18smem_ptr_flag_bitsILi8EEENSQ_INS5_IJNSA_ILi8EEESH_EEENS5_IJSH_SC_EEEEEEEvNS4_8identityESY_S18_vS19_EENS_8epilogue10collective6detail29Sm90TmaWarpSpecializedAdapterINS1C_15DefaultEpilogueIaSJ_SJ_NS1B_6thread17LinearCombinationIaLi1EiiLNS1G_9ScaleType4KindE0ELNS_15FloatRoundStyleE2EaEENS1_15EpilogueDefaultEEEEEvvEEEEvNT_6ParamsE --------------------------
	.section	.text._ZN7cutlass13device_kernelINS_4gemm6kernel13GemmUniversalIN4cute5tupleIJiiiiEEENS1_10collective13CollectiveMmaINS1_34MainloopSm90TmaGmmaWarpSpecializedILi3ENS5_IJNS4_1CILi2EEESB_NSA_ILi1EEEEEENS1_35KernelTmaWarpSpecializedCooperativeEEENS5_IJNSA_ILi256EEESG_NSA_ILi32EEEEEEaNS5_IJlSC_lEEEaSJ_NS4_8TiledMMAINS4_8MMA_AtomIJNS4_4SM904GMMA27MMA_64x256x32_S32S8S8_SS_TNEEEENS4_6LayoutINS5_IJSB_SC_SC_EEENS5_IJSC_NSA_ILi0EEESS_EEEEENS5_IJNS4_10UnderscoreESV_SV_EEEEENS4_23SM90_TMA_LOAD_MULTICASTENS4_14ComposedLayoutINS4_7SwizzleILi1ELi4ELi3EEENS4_18smem_ptr_flag_bitsILi8EEENSQ_INS5_IJNSA_ILi8EEESH_EEENS5_IJSH_SC_EEEEEEEvNS4_8identityESY_S18_vS19_EENS_8epilogue10collective6detail29Sm90TmaWarpSpecializedAdapterINS1C_15DefaultEpilogueIaSJ_SJ_NS1B_6thread17LinearCombinationIaLi1EiiLNS1G_9ScaleType4KindE0ELNS_15FloatRoundStyleE2EaEENS1_15EpilogueDefaultEEEEEvvEEEEvNT_6ParamsE,"ax",@progbits
	.align	128
.text._ZN7cutlass13device_kernelINS_4gemm6kernel13GemmUniversalIN4cute5tupleIJiiiiEEENS1_10collective13CollectiveMmaINS1_34MainloopSm90TmaGmmaWarpSpecializedILi3ENS5_IJNS4_1CILi2EEESB_NSA_ILi1EEEEEENS1_35KernelTmaWarpSpecializedCooperativeEEENS5_IJNSA_ILi256EEESG_NSA_ILi32EEEEEEaNS5_IJlSC_lEEEaSJ_NS4_8TiledMMAINS4_8MMA_AtomIJNS4_4SM904GMMA27MMA_64x256x32_S32S8S8_SS_TNEEEENS4_6LayoutINS5_IJSB_SC_SC_EEENS5_IJSC_NSA_ILi0EEESS_EEEEENS5_IJNS4_10UnderscoreESV_SV_EEEEENS4_23SM90_TMA_LOAD_MULTICASTENS4_14ComposedLayoutINS4_7SwizzleILi1ELi4ELi3EEENS4_18smem_ptr_flag_bitsILi8EEENSQ_INS5_IJNSA_ILi8EEESH_EEENS5_IJSH_SC_EEEEEEEvNS4_8identityESY_S18_vS19_EENS_8epilogue10collective6detail29Sm90TmaWarpSpecializedAdapterINS1C_15DefaultEpilogueIaSJ_SJ_NS1B_6thread17LinearCombinationIaLi1EiiLNS1G_9ScaleType4KindE0ELNS_15FloatRoundStyleE2EaEENS1_15EpilogueDefaultEEEEEvvEEEEvNT_6ParamsE:
        .type           _ZN7cutlass13device_kernelINS_4gemm6kernel13GemmUniversalIN4cute5tupleIJiiiiEEENS1_10collective13CollectiveMmaINS1_34MainloopSm90TmaGmmaWarpSpecializedILi3ENS5_IJNS4_1CILi2EEESB_NSA_ILi1EEEEEENS1_35KernelTmaWarpSpecializedCooperativeEEENS5_IJNSA_ILi256EEESG_NSA_ILi32EEEEEEaNS5_IJlSC_lEEEaSJ_NS4_8TiledMMAINS4_8MMA_AtomIJNS4_4SM904GMMA27MMA_64x256x32_S32S8S8_SS_TNEEEENS4_6LayoutINS5_IJSB_SC_SC_EEENS5_IJSC_NSA_ILi0EEESS_EEEEENS5_IJNS4_10UnderscoreESV_SV_EEEEENS4_23SM90_TMA_LOAD_MULTICASTENS4_14ComposedLayoutINS4_7SwizzleILi1ELi4ELi3EEENS4_18smem_ptr_flag_bitsILi8EEENSQ_INS5_IJNSA_ILi8EEESH_EEENS5_IJSH_SC_EEEEEEEvNS4_8identityESY_S18_vS19_EENS_8epilogue10collective6detail29Sm90TmaWarpSpecializedAdapterINS1C_15DefaultEpilogueIaSJ_SJ_NS1B_6thread17LinearCombinationIaLi1EiiLNS1G_9ScaleType4KindE0ELNS_15FloatRoundStyleE2EaEENS1_15EpilogueDefaultEEEEEvvEEEEvNT_6ParamsE,@function
        .size           _ZN7cutlass13device_kernelINS_4gemm6kernel13GemmUniversalIN4cute5tupleIJiiiiEEENS1_10collective13CollectiveMmaINS1_34MainloopSm90TmaGmmaWarpSpecializedILi3ENS5_IJNS4_1CILi2EEESB_NSA_ILi1EEEEEENS1_35KernelTmaWarpSpecializedCooperativeEEENS5_IJNSA_ILi256EEESG_NSA_ILi32EEEEEEaNS5_IJlSC_lEEEaSJ_NS4_8TiledMMAINS4_8MMA_AtomIJNS4_4SM904GMMA27MMA_64x256x32_S32S8S8_SS_TNEEEENS4_6LayoutINS5_IJSB_SC_SC_EEENS5_IJSC_NSA_ILi0EEESS_EEEEENS5_IJNS4_10UnderscoreESV_SV_EEEEENS4_23SM90_TMA_LOAD_MULTICASTENS4_14ComposedLayoutINS4_7SwizzleILi1ELi4ELi3EEENS4_18smem_ptr_flag_bitsILi8EEENSQ_INS5_IJNSA_ILi8EEESH_EEENS5_IJSH_SC_EEEEEEEvNS4_8identityESY_S18_vS19_EENS_8epilogue10collective6detail29Sm90TmaWarpSpecializedAdapterINS1C_15DefaultEpilogueIaSJ_SJ_NS1B_6thread17LinearCombinationIaLi1EiiLNS1G_9ScaleType4KindE0ELNS_15FloatRoundStyleE2EaEENS1_15EpilogueDefaultEEEEEvvEEEEvNT_6ParamsE,(.L_x_585 - _ZN7cutlass13device_kernelINS_4gemm6kernel13GemmUniversalIN4cute5tupleIJiiiiEEENS1_10collective13CollectiveMmaINS1_34MainloopSm90TmaGmmaWarpSpecializedILi3ENS5_IJNS4_1CILi2EEESB_NSA_ILi1EEEEEENS1_35KernelTmaWarpSpecializedCooperativeEEENS5_IJNSA_ILi256EEESG_NSA_ILi32EEEEEEaNS5_IJlSC_lEEEaSJ_NS4_8TiledMMAINS4_8MMA_AtomIJNS4_4SM904GMMA27MMA_64x256x32_S32S8S8_SS_TNEEEENS4_6LayoutINS5_IJSB_SC_SC_EEENS5_IJSC_NSA_ILi0EEESS_EEEEENS5_IJNS4_10UnderscoreESV_SV_EEEEENS4_23SM90_TMA_LOAD_MULTICASTENS4_14ComposedLayoutINS4_7SwizzleILi1ELi4ELi3EEENS4_18smem_ptr_flag_bitsILi8EEENSQ_INS5_IJNSA_ILi8EEESH_EEENS5_IJSH_SC_EEEEEEEvNS4_8identityESY_S18_vS19_EENS_8epilogue10collective6detail29Sm90TmaWarpSpecializedAdapterINS1C_15DefaultEpilogueIaSJ_SJ_NS1B_6thread17LinearCombinationIaLi1EiiLNS1G_9ScaleType4KindE0ELNS_15FloatRoundStyleE2EaEENS1_15EpilogueDefaultEEEEEvvEEEEvNT_6ParamsE)
        .other          _ZN7cutlass13device_kernelINS_4gemm6kernel13GemmUniversalIN4cute5tupleIJiiiiEEENS1_10collective13CollectiveMmaINS1_34MainloopSm90TmaGmmaWarpSpecializedILi3ENS5_IJNS4_1CILi2EEESB_NSA_ILi1EEEEEENS1_35KernelTmaWarpSpecializedCooperativeEEENS5_IJNSA_ILi256EEESG_NSA_ILi32EEEEEEaNS5_IJlSC_lEEEaSJ_NS4_8TiledMMAINS4_8MMA_AtomIJNS4_4SM904GMMA27MMA_64x256x32_S32S8S8_SS_TNEEEENS4_6LayoutINS5_IJSB_SC_SC_EEENS5_IJSC_NSA_ILi0EEESS_EEEEENS5_IJNS4_10UnderscoreESV_SV_EEEEENS4_23SM90_TMA_LOAD_MULTICASTENS4_14ComposedLayoutINS4_7SwizzleILi1ELi4ELi3EEENS4_18smem_ptr_flag_bitsILi8EEENSQ_INS5_IJNSA_ILi8EEESH_EEENS5_IJSH_SC_EEEEEEEvNS4_8identityESY_S18_vS19_EENS_8epilogue10collective6detail29Sm90TmaWarpSpecializedAdapterINS1C_15DefaultEpilogueIaSJ_SJ_NS1B_6thread17LinearCombinationIaLi1EiiLNS1G_9ScaleType4KindE0ELNS_15FloatRoundStyleE2EaEENS1_15EpilogueDefaultEEEEEvvEEEEvNT_6ParamsE,@"STO_CUDA_ENTRY STV_DEFAULT"
_ZN7cutlass13device_kernelINS_4gemm6kernel13GemmUniversalIN4cute5tupleIJiiiiEEENS1_10collective13CollectiveMmaINS1_34MainloopSm90TmaGmmaWarpSpecializedILi3ENS5_IJNS4_1CILi2EEESB_NSA_ILi1EEEEEENS1_35KernelTmaWarpSpecializedCooperativeEEENS5_IJNSA_ILi256EEESG_NSA_ILi32EEEEEEaNS5_IJlSC_lEEEaSJ_NS4_8TiledMMAINS4_8MMA_AtomIJNS4_4SM904GMMA27MMA_64x256x32_S32S8S8_SS_TNEEEENS4_6LayoutINS5_IJSB_SC_SC_EEENS5_IJSC_NSA_ILi0EEESS_EEEEENS5_IJNS4_10UnderscoreESV_SV_EEEEENS4_23SM90_TMA_LOAD_MULTICASTENS4_14ComposedLayoutINS4_7SwizzleILi1ELi4ELi3EEENS4_18smem_ptr_flag_bitsILi8EEENSQ_INS5_IJNSA_ILi8EEESH_EEENS5_IJSH_SC_EEEEEEEvNS4_8identityESY_S18_vS19_EENS_8epilogue10collective6detail29Sm90TmaWarpSpecializedAdapterINS1C_15DefaultEpilogueIaSJ_SJ_NS1B_6thread17LinearCombinationIaLi1EiiLNS1G_9ScaleType4KindE0ELNS_15FloatRoundStyleE2EaEENS1_15EpilogueDefaultEEEEEvvEEEEvNT_6ParamsE:
[----:B------:R-:W0:Y:S02]  /*0000*/  LDC R1, c[0x0][0x28] ;  /* 0x00000a00ff017b82 */ /* 0x000e240000000800 */
[----:B0-----:R-:W-:Y:S01]  /*0010*/  VIADD R1, R1, 0xfffffd40 ;  /* 0xfffffd4001017836 */ /* 0x001fe20000000000 */
[----:B------:R-:W0:Y:S01]  /*0020*/  S2R R4, SR_TID.X ;  /* 0x0000000000047919 */ /* 0x000e220000002100 */
[----:B------:R-:W-:Y:S01]  /*0030*/  ELECT P0, URZ, PT ;  /* 0x00000000003f782f */ /* 0x000fe20003800000 */
[----:B------:R-:W-:Y:S01]  /*0040*/  BSSY B0, `(.L_x_0) ;  /* 0x0000015000007945 */ /* 0x000fe20003800000 */
[--C-:B0-----:R-:W-:Y:S02]  /*0050*/  SHF.R.U32.HI R0, RZ, 0x5, R4.reuse ;  /* 0x00000005ff007819 */ /* 0x101fe40000011604 */
[----:B------:R-:W-:-:S03]  /*0060*/  SHF.R.U32.HI R2, RZ, 0x7, R4 ;  /* 0x00000007ff027819 */ /* 0x000fc60000011604 */
[----:B------:R-:W0:Y:S04]  /*0070*/  SHFL.IDX PT, R3, R0, RZ, 0x1f ;  /* 0x00001fff00037589 */ /* 0x000e2800000e0000 */
[----:B------:R-:W1:Y:S01]  /*0080*/  SHFL.IDX PT, R2, R2, RZ, 0x1f ;  /* 0x00001fff02027589 */ /* 0x000e6200000e0000 */
[----:B0-----:R-:W-:Y:S02]  /*0090*/  R2UR UR9, R3 ;  /* 0x00000000030972ca */ /* 0x001fe400000e0000 */
[----:B-1----:R-:W-:-:S11]  /*00a0*/  R2UR UR5, R2 ;  /* 0x00000000020572ca */ /* 0x002fd600000e0000 */
[----:B------:R-:W-:Y:S02]  /*00b0*/  USHF.R.S32.HI UR4, URZ, 0x1f, UR9 ;  /* 0x0000001f3f047899 */ /* 0x000fe40008011409 */
[----:B------:R-:W-:Y:S02]  /*00c0*/  ISETP.NE.OR P0, PT, RZ, UR9, !P0 ;  /* 0x00000009ff007c0c */ /* 0x000fe4000c705670 */
[----:B------:R-:W-:-:S04]  /*00d0*/  ULEA.HI UR4, UR4, UR9, URZ, 0x2 ;  /* 0x0000000904047291 */ /* 0x000fc8000f8f103f */
[----:B------:R-:W-:-:S04]  /*00e0*/  ULOP3.LUT UR4, UR4, 0xfffffffc, URZ, 0xc0, !UPT ;  /* 0xfffffffc04047892 */ /* 0x000fc8000f8ec03f */
[----:B------:R-:W-:-:S03]  /*00f0*/  UIADD3 UR9, UR9, -UR4, URZ ;  /* 0x8000000409097290 */ /* 0x000fc6000fffe03f */
[----:B------:R-:W-:Y:S09]  /*0100*/  @P0 BRA `(.L_x_1) ;  /* 0x0000000000200947 */ /* 0x000ff20003800000 */
[----:B------:R-:W-:Y:S02]  /*0110*/  ULDC.64 UR6, c[0x0][0x198] ;  /* 0x0000660000067ab9 */ /* 0x000fe40000000a00 */
[----:B------:R-:W-:Y:S02]  /*0120*/  UIADD3 UR10, UP0, UR6, 0xf0, URZ ;  /* 0x000000f0060a7890 */ /* 0x000fe4000ff1e03f */
[----:B------:R-:W-:Y:S02]  /*0130*/  UIADD3 UR6, UP1, UR6, 0x1f0, URZ ;  /* 0x000001f006067890 */ /* 0x000fe4000ff3e03f */
[----:B------:R-:W-:Y:S02]  /*0140*/  UIADD3.X UR11, URZ, UR7, URZ, UP0, !UPT ;  /* 0x000000073f0b7290 */ /* 0x000fe400087fe43f */
[----:B------:R-:W-:-:S07]  /*0150*/  UIADD3.X UR7, URZ, UR7, URZ, UP1, !UPT ;  /* 0x000000073f077290 */ /* 0x000fce0008ffe43f */
[----:B------:R0:W-:Y:S02]  /*0160*/  UTMACCTL.PF [UR10] ;  /* 0x000000000a0079b9 */ /* 0x0001e40008040000 */
[----:B------:R0:W-:Y:S02]  /*0170*/  UTMACCTL.PF [UR6] ;  /* 0x00000000060079b9 */ /* 0x0001e40008040000 */
[----:B0-----:R-:W-:Y:S01]  /*0180*/  NOP ;  /* 0x0000000000007918 */ /* 0x001fe20000000000 */
.L_x_1:
[----:B------:R-:W-:Y:S05]  /*0190*/  BSYNC B0 ;  /* 0x0000000000007941 */ /* 0x000fea0003800000 */
.L_x_0:
[----:B------:R-:W0:Y:S01]  /*01a0*/  SHFL.IDX PT, R2, R0, RZ, 0x1f ;  /* 0x00001fff00027589 */ /* 0x000e2200000e0000 */
[----:B------:R-:W-:Y:S01]  /*01b0*/  UISETP.NE.AND UP0, UPT, UR9, 0x3, UPT ;  /* 0x000000030900788c */ /* 0x000fe2000bf05270 */
[----:B------:R-:W-:Y:S01]  /*01c0*/  ISETP.NE.AND P1, PT, RZ, UR5, PT ;  /* 0x00000005ff007c0c */ /* 0x000fe2000bf25270 */
[----:B------:R-:W-:Y:S02]  /*01d0*/  UIADD3 UR16, UR5, -0x1, URZ ;  /* 0xffffffff05107890 */ /* 0x000fe4000fffe03f */
[----:B------:R-:W-:Y:S02]  /*01e0*/  UISETP.EQ.OR UP0, UPT, UR9, URZ, !UP0 ;  /* 0x0000003f0900728c */ /* 0x000fe4000c702670 */
[----:B------:R-:W-:Y:S02]  /*01f0*/  UISETP.GE.U32.AND UP1, UPT, UR16, 0x2, UPT ;  /* 0x000000021000788c */ /* 0x000fe4000bf26070 */
[----:B------:R-:W-:-:S04]  /*0200*/  UISETP.EQ.AND UP0, UPT, UR5, URZ, UP0 ;  /* 0x0000003f0500728c */ /* 0x000fc80008702270 */
[----:B------:R-:W-:-:S04]  /*0210*/  USEL UR40, URZ, 0x1, !UP0 ;  /* 0x000000013f287887 */ /* 0x000fc8000c000000 */
[----:B------:R-:W-:Y:S01]  /*0220*/  USEL UR40, UR40, 0x2, UP1 ;  /* 0x0000000228287887 */ /* 0x000fe20008800000 */
[----:B0-----:R-:W-:-:S13]  /*0230*/  ISETP.NE.AND P0, PT, R2, RZ, PT ;  /* 0x000000ff0200720c */ /* 0x001fda0003f05270 */
[----:B------:R-:W-:Y:S05]  /*0240*/  @P0 BRA `(.L_x_2) ;  /* 0x0000000000500947 */ /* 0x000fea0003800000 */
[----:B------:R-:W0:Y:S01]  /*0250*/  S2UR UR8, SR_CgaCtaId ;  /* 0x00000000000879c3 */ /* 0x000e220000008800 */
[----:B------:R-:W-:Y:S01]  /*0260*/  UMOV UR4, 0x400 ;  /* 0x0000040000047882 */ /* 0x000fe20000000000 */
[----:B------:R-:W-:Y:S01]  /*0270*/  UMOV UR5, 0x1 ;  /* 0x0000000100057882 */ /* 0x000fe20000000000 */
[----:B------:R-:W-:Y:S01]  /*0280*/  UMOV UR6, 0x6 ;  /* 0x0000000600067882 */ /* 0x000fe20000000000 */
[----:B------:R-:W-:Y:S01]  /*0290*/  ELECT P0, URZ, PT ;  /* 0x00000000003f782f */ /* 0x000fe20003800000 */
[----:B------:R-:W-:-:S04]  /*02a0*/  UIADD3 UR6, -UR6, 0x100000, URZ ;  /* 0x0010000006067890 */ /* 0x000fc8000fffe13f */
[----:B------:R-:W-:Y:S02]  /*02b0*/  USHF.L.U32 UR7, UR6, 0xb, URZ ;  /* 0x0000000b06077899 */ /* 0x000fe4000800063f */
[----:B------:R-:W-:Y:S02]  /*02c0*/  USHF.L.U32 UR6, UR6, 0x1, URZ ;  /* 0x0000000106067899 */ /* 0x000fe4000800063f */
[----:B0-----:R-:W-:Y:S02]  /*02d0*/  ULEA UR8, UR8, UR4, 0x18 ;  /* 0x0000000408087291 */ /* 0x001fe4000f8ec03f */
[----:B------:R-:W-:-:S04]  /*02e0*/  UIADD3 UR4, -UR5, 0x100000, URZ ;  /* 0x0010000005047890 */ /* 0x000fc8000fffe13f */
[----:B------:R-:W-:Y:S02]  /*02f0*/  USHF.L.U32 UR5, UR4, 0xb, URZ ;  /* 0x0000000b04057899 */ /* 0x000fe4000800063f */
[----:B------:R-:W-:Y:S01]  /*0300*/  USHF.L.U32 UR4, UR4, 0x1, URZ ;  /* 0x0000000104047899 */ /* 0x000fe2000800063f */
[----:B------:R-:W0:Y:S11]  /*0310*/  FENCE.VIEW.ASYNC.S ;  /* 0x00000000000073c6 */ /* 0x000e360000000000 */
[----:B0-----:R0:W1:Y:S01]  /*0320*/  SYNCS.EXCH.64 URZ, [UR8], UR4 ;  /* 0x00000004083f75b2 */ /* 0x0010620008000100 */
[----:B------:R0:W2:Y:S01]  /*0330*/  SYNCS.EXCH.64 URZ, [UR8+0x18], UR6 ;  /* 0x00001806083f75b2 */ /* 0x0000a20008000100 */
[----:B------:R0:W3:Y:S01]  /*0340*/  SYNCS.EXCH.64 URZ, [UR8+0x8], UR4 ;  /* 0x00000804083f75b2 */ /* 0x0000e20008000100 */
[----:B------:R0:W4:Y:S01]  /*0350*/  SYNCS.EXCH.64 URZ, [UR8+0x20], UR6 ;  /* 0x00002006083f75b2 */ /* 0x0001220008000100 */
[----:B------:R0:W0:Y:S01]  /*0360*/  SYNCS.EXCH.64 URZ, [UR8+0x10], UR4 ;  /* 0x00001004083f75b2 */ /* 0x0000220008000100 */
[----:B------:R0:W0:Y:S01]  /*0370*/  SYNCS.EXCH.64 URZ, [UR8+0x28], UR6 ;  /* 0x00002806083f75b2 */ /* 0x0000220008000100 */
[----:B------:R-:W-:Y:S01]  /*0380*/  NOP ;  /* 0x0000000000007918 */ /* 0x000fe20000000000 */
.L_x_2:
[----:B------:R-:W5:Y:S01]  /*0390*/  S2UR UR13, SR_CTAID.X ;  /* 0x00000000000d79c3 */ /* 0x000f620000002500 */
[----:B------:R-:W-:Y:S01]  /*03a0*/  SHF.R.S32.HI R3, RZ, 0x1f, R4 ;  /* 0x0000001fff037819 */ /* 0x000fe20000011404 */
[----:B------:R5:W1:Y:S01]  /*03b0*/  SHFL.IDX PT, R6, R0, RZ, 0x1f ;  /* 0x00001fff00067589 */ /* 0x000a6200000e0000 */
[----:B0-----:R-:W-:Y:S01]  /*03c0*/  ULDC UR4, c[0x0][0x150] ;  /* 0x0000540000047ab9 */ /* 0x001fe20000000800 */
[----:B------:R-:W-:Y:S02]  /*03d0*/  ELECT P0, URZ, PT ;  /* 0x00000000003f782f */ /* 0x000fe40003800000 */
[----:B------:R-:W-:Y:S01]  /*03e0*/  LEA.HI R3, R3, R4, RZ, 0x7 ;  /* 0x0000000403037211 */ /* 0x000fe200078f38ff */
[----:B------:R-:W-:Y:S01]  /*03f0*/  ULDC UR5, c[0x0][0x154] ;  /* 0x0000550000057ab9 */ /* 0x000fe20000000800 */
[----:B------:R-:W-:Y:S01]  /*0400*/  SHF.R.S32.HI R7, RZ, 0x1f, R2 ;  /* 0x0000001fff077819 */ /* 0x000fe20000011402 */
[----:B------:R-:W0:Y:S01]  /*0410*/  S2UR UR10, SR_CTAID.Y ;  /* 0x00000000000a79c3 */ /* 0x000e220000002600 */
[----:B------:R-:W-:Y:S01]  /*0420*/  LOP3.LUT R3, R3, 0xffffff80, RZ, 0xc0, !PT ;  /* 0xffffff8003037812 */ /* 0x000fe200078ec0ff */
[----:B------:R-:W-:Y:S01]  /*0430*/  ULDC UR8, c[0x0][0x144] ;  /* 0x0000510000087ab9 */ /* 0x000fe20000000800 */
[----:B------:R-:W-:Y:S01]  /*0440*/  LEA.HI R7, R7, R2, RZ, 0x2 ;  /* 0x0000000207077211 */ /* 0x000fe200078f10ff */
[----:B------:R-:W-:Y:S01]  /*0450*/  NOP ;  /* 0x0000000000007918 */ /* 0x000fe20000000000 */
[----:B------:R-:W-:Y:S01]  /*0460*/  NOP ;  /* 0x0000000000007918 */ /* 0x000fe20000000000 */
[----:B------:R-:W-:Y:S01]  /*0470*/  IMAD.IADD R3, R4, 0x1, -R3 ;  /* 0x0000000104037824 */ /* 0x000fe200078e0a03 */
[----:B------:R-:W-:Y:S01]  /*0480*/  LOP3.LUT R7, R7, 0x3ffffffc, RZ, 0xc0, !PT ;  /* 0x3ffffffc07077812 */ /* 0x000fe200078ec0ff */
[----:B------:R-:W-:Y:S01]  /*0490*/  ULDC UR11, c[0x0][0x148] ;  /* 0x00005200000b7ab9 */ /* 0x000fe20000000800 */
[----:B------:R-:W-:-:S02]  /*04a0*/  IMAD.MOV.U32 R19, RZ, RZ, 0x1 ;  /* 0x00000001ff137424 */ /* 0x000fc400078e00ff */
[----:B------:R-:W-:Y:S01]  /*04b0*/  SHF.R.S32.HI R4, RZ, 0x1f, R3 ;  /* 0x0000001fff047819 */ /* 0x000fe20000011403 */
[----:B------:R-:W-:-:S03]  /*04c0*/  IMAD.IADD R2, R2, 0x1, -R7 ;  /* 0x0000000102027824 */ /* 0x000fc600078e0a07 */
[----:B------:R-:W-:Y:S02]  /*04d0*/  LEA.HI R4, R4, R3, RZ, 0x3 ;  /* 0x0000000304047211 */ /* 0x000fe400078f18ff */
[----:B-----5:R-:W-:Y:S02]  /*04e0*/  I2FP.F32.U32 R5, UR13 ;  /* 0x0000000d00057c45 */ /* 0x020fe40008201000 */
[--C-:B------:R-:W-:Y:S02]  /*04f0*/  SHF.R.S32.HI R0, RZ, 0x3, R4.reuse ;  /* 0x00000003ff007819 */ /* 0x100fe40000011404 */
[----:B-1----:R-:W-:Y:S01]  /*0500*/  ISETP.NE.OR P0, PT, R6, RZ, !P0 ;  /* 0x000000ff0600720c */ /* 0x002fe20004705670 */
[----:B------:R-:W-:Y:S01]  /*0510*/  FMUL R8, R5, UR4 ;  /* 0x0000000405087c20 */ /* 0x000fe20008400000 */
[----:B------:R-:W-:-:S04]  /*0520*/  SHF.R.S32.HI R5, RZ, 0x1f, R4 ;  /* 0x0000001fff057819 */ /* 0x000fc80000011404 */
[----:B------:R-:W-:Y:S01]  /*0530*/  LEA.HI R5, R5, R0, RZ, 0x2 ;  /* 0x0000000005057211 */ /* 0x000fe200078f10ff */
[----:B------:R-:W1:Y:S03]  /*0540*/  F2I.U32.TRUNC.NTZ R8, R8 ;  /* 0x0000000800087305 */ /* 0x000e66000020f000 */
[----:B------:R-:W-:-:S03]  /*0550*/  LOP3.LUT R5, R5, 0xfffffffc, RZ, 0xc0, !PT ;  /* 0xfffffffc05057812 */ /* 0x000fc600078ec0ff */
[----:B------:R-:W-:Y:S01]  /*0560*/  VOTEU.ALL UP0, P0 ;  /* 0x00000000003f7886 */ /* 0x000fe20000000000 */
[----:B------:R-:W-:Y:S01]  /*0570*/  VOTEU.ALL UP1, P0 ;  /* 0x00000000003f7886 */ /* 0x000fe20000020000 */
[----:B------:R-:W-:Y:S01]  /*0580*/  IMAD.IADD R5, R0, 0x1, -R5 ;  /* 0x0000000100057824 */ /* 0x000fe200078e0a05 */
[----:B0-----:R-:W-:Y:S02]  /*0590*/  I2FP.F32.U32 R0, UR10 ;  /* 0x0000000a00007c45 */ /* 0x001fe40008201000 */
[----:B------:R-:W0:Y:S01]  /*05a0*/  @!UP0 S2UR UR7, SR_CgaCtaId ;  /* 0x00000000000789c3 */ /* 0x000e220000008800 */
[----:B------:R-:W-:Y:S01]  /*05b0*/  IMAD R2, R2, 0x4, R5 ;  /* 0x0000000402027824 */ /* 0x000fe200078e0205 */
[----:B------:R-:W-:Y:S01]  /*05c0*/  @!UP0 UMOV UR6, 0x400 ;  /* 0x0000040000068882 */ /* 0x000fe20000000000 */
[----:B------:R-:W-:Y:S01]  /*05d0*/  FMUL R4, R0, UR5 ;  /* 0x0000000500047c20 */ /* 0x000fe20008400000 */
[----:B-1----:R-:W-:Y:S01]  /*05e0*/  R2UR UR4, R8 ;  /* 0x00000000080472ca */ /* 0x002fe200000e0000 */
[C---:B------:R-:W-:Y:S01]  /*05f0*/  IMAD.SHL.U32 R155, R2.reuse, 0x4, RZ ;  /* 0x00000004029b7824 */ /* 0x040fe200078e00ff */
[----:B------:R-:W-:-:S03]  /*0600*/  LEA.HI R0, R2, R2, RZ, 0x1 ;  /* 0x0000000202007211 */ /* 0x000fc600078f08ff */
[----:B------:R-:W1:Y:S01]  /*0610*/  F2I.U32.TRUNC.NTZ R4, R4 ;  /* 0x0000000400047305 */ /* 0x000e62000020f000 */
[----:B------:R-:W-:Y:S02]  /*0620*/  LOP3.LUT R5, R0, 0xfffffffe, RZ, 0xc0, !PT ;  /* 0xfffffffe00057812 */ /* 0x000fe400078ec0ff */
[----:B------:R-:W-:-:S03]  /*0630*/  LOP3.LUT R155, R2, 0xc, R155, 0x78, !PT ;  /* 0x0000000c029b7812 */ /* 0x000fc600078e789b */
[----:B------:R-:W-:Y:S02]  /*0640*/  IMAD.IADD R5, R2, 0x1, -R5 ;  /* 0x0000000102057824 */ /* 0x000fe400078e0a05 */
[----:B------:R-:W-:-:S04]  /*0650*/  UIADD3 UR4, -UR4, URZ, URZ ;  /* 0x0000003f04047290 */ /* 0x000fc8000fffe13f */
[----:B------:R-:W-:Y:S01]  /*0660*/  UIMAD UR8, UR8, UR4, UR13 ;  /* 0x00000004080872a4 */ /* 0x000fe2000f8e020d */
[----:B-1----:R-:W-:Y:S02]  /*0670*/  R2UR UR12, R4 ;  /* 0x00000000040c72ca */ /* 0x002fe400000e0000 */
[----:B------:R-:W-:Y:S01]  /*0680*/  UMOV UR4, 0x20 ;  /* 0x0000002000047882 */ /* 0x000fe20000000000 */
[----:B------:R-:W1:Y:S02]  /*0690*/  LDC R4, c[0x0][0x140] ;  /* 0x00005000ff047b82 */ /* 0x000e640000000800 */
[----:B------:R-:W-:Y:S01]  /*06a0*/  ISETP.NE.AND P3, PT, R5, UR8, PT ;  /* 0x0000000805007c0c */ /* 0x000fe2000bf65270 */
[----:B------:R-:W-:-:S04]  /*06b0*/  @!UP0 UIADD3 UR4, -UR4, 0x100000, URZ ;  /* 0x0010000004048890 */ /* 0x000fc8000fffe13f */
[----:B------:R-:W-:Y:S02]  /*06c0*/  @!UP0 USHF.L.U32 UR5, UR4, 0xb, URZ ;  /* 0x0000000b04058899 */ /* 0x000fe4000800063f */
[----:B------:R-:W-:Y:S02]  /*06d0*/  @!UP0 USHF.L.U32 UR4, UR4, 0x1, URZ ;  /* 0x0000000104048899 */ /* 0x000fe4000800063f */
[----:B0-----:R-:W-:Y:S01]  /*06e0*/  @!UP0 ULEA UR6, UR7, UR6, 0x18 ;  /* 0x0000000607068291 */ /* 0x001fe2000f8ec03f */
[----:B------:R-:W-:Y:S01]  /*06f0*/  VOTEU.ALL UP0, P0 ;  /* 0x00000000003f7886 */ /* 0x000fe20000000000 */
[----:B------:R-:W-:Y:S01]  /*0700*/  LOP3.LUT P0, RZ, R3, 0x7, RZ, 0xc0, !PT ;  /* 0x0000000703ff7812 */ /* 0x000fe2000780c0ff */
[----:B------:R-:W-:-:S03]  /*0710*/  UIADD3 UR12, -UR12, URZ, URZ ;  /* 0x0000003f0c0c7290 */ /* 0x000fc6000fffe13f */
[C---:B------:R-:W-:Y:S02]  /*0720*/  ISETP.LT.U32.AND P0, PT, R155.reuse, 0x4, !P0 ;  /* 0x000000049b00780c */ /* 0x040fe40004701070 */
[----:B------:R-:W-:Y:S01]  /*0730*/  @P3 LEA.HI R0, R155, R155, RZ, 0x1 ;  /* 0x0000009b9b003211 */ /* 0x000fe200078f08ff */
[----:B------:R-:W0:Y:S03]  /*0740*/  FENCE.VIEW.ASYNC.S ;  /* 0x00000000000073c6 */ /* 0x000e260000000000 */
[----:B0-----:R-:W0:Y:S01]  /*0750*/  @!UP0 SYNCS.EXCH.64 URZ, [UR6+0x40], UR4 ;  /* 0x00004004063f85b2 */ /* 0x001e220008000100 */
[----:B------:R-:W-:Y:S02]  /*0760*/  @P3 SHF.R.S32.HI R0, RZ, 0x1, R0 ;  /* 0x00000001ff003819 */ /* 0x000fe40000011400 */
[----:B-1----:R-:W-:Y:S01]  /*0770*/  ISETP.EQ.U32.AND P2, PT, R4, 0x1, PT ;  /* 0x000000010400780c */ /* 0x002fe20003f42070 */
[----:B------:R1:W0:Y:S01]  /*0780*/  @!UP1 SYNCS.EXCH.64 URZ, [UR6+0x48], UR4 ;  /* 0x00004804063f95b2 */ /* 0x0002220008000100 */
[----:B------:R-:W-:Y:S01]  /*0790*/  NOP ;  /* 0x0000000000007918 */ /* 0x000fe20000000000 */
[----:B-1----:R-:W-:-:S06]  /*07a0*/  UIMAD UR4, UR11, UR12, UR10 ;  /* 0x0000000c0b0472a4 */ /* 0x002fcc000f8e020a */
[----:B------:R-:W-:Y:S02]  /*07b0*/  @P3 ISETP.NE.AND P4, PT, R0, UR4, PT ;  /* 0x0000000400003c0c */ /* 0x000fe4000bf85270 */
[----:B------:R-:W-:Y:S02]  /*07c0*/  SEL R0, RZ, 0x1, !P0 ;  /* 0x00000001ff007807 */ /* 0x000fe40004000000 */
[----:B------:R-:W-:-:S04]  /*07d0*/  @P3 SEL R19, RZ, 0x1, P4 ;  /* 0x00000001ff133807 */ /* 0x000fc80002000000 */
[----:B------:R-:W-:Y:S01]  /*07e0*/  LOP3.LUT R19, R19, R0, RZ, 0xc0, !PT ;  /* 0x0000000013137212 */ /* 0x000fe200078ec0ff */
[----:B------:R-:W-:Y:S06]  /*07f0*/  @!P2 BRA `(.L_x_3) ;  /* 0x000000000008a947 */ /* 0x000fec0003800000 */
[----:B0-234-:R-:W-:Y:S01]  /*0800*/  UCGABAR_ARV ;  /* 0x00000000000079c7 */ /* 0x01dfe20008000000 */
[----:B------:R-:W-:Y:S05]  /*0810*/  BRA `(.L_x_4) ;  /* 0x0000000000047947 */ /* 0x000fea0003800000 */
.L_x_3:
[----:B0-234-:R-:W-:Y:S01]  /*0820*/  NOP ;  /* 0x0000000000007918 */ /* 0x01dfe20000000000 */
.L_x_4:
[----:B------:R-:W-:Y:S01]  /*0830*/  ULDC UR4, c[0x0][0x65c] ;  /* 0x0001970000047ab9 */ /* 0x000fe20000000800 */
[----:B------:R-:W-:Y:S01]  /*0840*/  UMOV UR5, URZ ;  /* 0x0000003f00057c82 */ /* 0x000fe20008000000 */
[----:B------:R-:W-:-:S03]  /*0850*/  UISETP.NE.AND UP0, UPT, UR4, 0x1, UPT ;  /* 0x000000010400788c */ /* 0x000fc6000bf05270 */
[----:B------:R-:W-:Y:S01]  /*0860*/  UMOV UR4, UR13 ;  /* 0x0000000d00047c82 */ /* 0x000fe20008000000 */
[----:B------:R-:W-:Y:S02]  /*0870*/  UP2UR UR46, UPR, URZ, 0x1 ;  /* 0x000000013f2e7883 */ /* 0x000fe40008000000 */
[----:B------:R-:W-:Y:S02]  /*0880*/  PLOP3.LUT P0, PT, PT, PT, UP0, 0x80, 0x0 ;  /* 0x000000000000781c */ /* 0x000fe40003f0f008 */
[----:B------:R-:W-:Y:S02]  /*0890*/  PLOP3.LUT P3, PT, PT, PT, UP0, 0x80, 0x0 ;  /* 0x000000000000781c */ /* 0x000fe40003f6f008 */
[----:B------:R-:W-:Y:S01]  /*08a0*/  PLOP3.LUT P5, PT, PT, PT, UP0, 0x80, 0x0 ;  /* 0x000000000000781c */ /* 0x000fe20003faf008 */
[----:B------:R-:W-:Y:S01]  /*08b0*/  @UP0 ULDC UR14, c[0x0][0x10] ;  /* 0x00000400000e0ab9 */ /* 0x000fe20000000800 */
[----:B------:R-:W-:Y:S01]  /*08c0*/  @UP0 UMOV UR6, UR10 ;  /* 0x0000000a00060c82 */ /* 0x000fe20008000000 */
[----:B------:R-:W-:Y:S01]  /*08d0*/  @UP0 UMOV UR7, URZ ;  /* 0x0000003f00070c82 */ /* 0x000fe20008000000 */
[----:B------:R-:W-:Y:S01]  /*08e0*/  PLOP3.LUT P4, PT, PT, PT, UP0, 0x80, 0x0 ;  /* 0x000000000000781c */ /* 0x000fe20003f8f008 */
[----:B------:R-:W-:-:S03]  /*08f0*/  @UP0 UIMAD.WIDE.U32 UR14, UR13, UR14, UR6 ;  /* 0x0000000e0d0e02a5 */ /* 0x000fc6000f8e0006 */
[----:B------:R-:W-:Y:S01]  /*0900*/  @!UP0 ULDC UR7, c[0x0][0xc] ;  /* 0x0000030000078ab9 */ /* 0x000fe20000000800 */
[----:B------:R-:W-:Y:S01]  /*0910*/  @UP0 UMOV UR6, URZ ;  /* 0x0000003f00060c82 */ /* 0x000fe20008000000 */
[----:B------:R-:W-:Y:S01]  /*0920*/  @!UP0 UIMAD.WIDE.U32 UR4, UR10, UR7, UR4 ;  /* 0x000000070a0482a5 */ /* 0x000fe2000f8e0004 */
[----:B------:R-:W-:Y:S01]  /*0930*/  IMAD.U32 R2, RZ, RZ, UR14 ;  /* 0x0000000eff027e24 */ /* 0x000fe2000f8e00ff */
[----:B------:R-:W-:Y:S02]  /*0940*/  @UP0 UIADD3 UR6, UR15, UR6, URZ ;  /* 0x000000060f060290 */ /* 0x000fe4000fffe03f */
[----:B------:R-:W-:Y:S02]  /*0950*/  IMAD.U32 R3, RZ, RZ, UR15 ;  /* 0x0000000fff037e24 */ /* 0x000fe4000f8e00ff */
[----:B------:R-:W-:Y:S02]  /*0960*/  @P0 IMAD.MOV.U32 R7, RZ, RZ, R2 ;  /* 0x000000ffff070224 */ /* 0x000fe400078e0002 */
[----:B------:R-:W-:-:S02]  /*0970*/  IMAD.U32 R5, RZ, RZ, UR5 ;  /* 0x00000005ff057e24 */ /* 0x000fc4000f8e00ff */
[----:B------:R-:W-:Y:S02]  /*0980*/  IMAD.U32 R2, RZ, RZ, UR4 ;  /* 0x00000004ff027e24 */ /* 0x000fe4000f8e00ff */
[----:B------:R-:W-:Y:S02]  /*0990*/  @P3 IMAD.U32 R6, RZ, RZ, UR6 ;  /* 0x00000006ff063e24 */ /* 0x000fe4000f8e00ff */
[----:B------:R-:W-:Y:S02]  /*09a0*/  @!P5 IMAD.MOV.U32 R6, RZ, RZ, R5 ;  /* 0x000000ffff06d224 */ /* 0x000fe400078e0005 */
[----:B------:R-:W-:Y:S02]  /*09b0*/  @!P4 IMAD.MOV.U32 R7, RZ, RZ, R2 ;  /* 0x000000ffff07c224 */ /* 0x000fe400078e0002 */
[----:B------:R-:W-:Y:S01]  /*09c0*/  IMAD.U32 R3, RZ, RZ, UR5 ;  /* 0x00000005ff037e24 */ /* 0x000fe2000f8e00ff */
[----:B------:R0:W-:Y:S01]  /*09d0*/  STL [R1+0x200], R6 ;  /* 0x0002000601007387 */ /* 0x0001e20000100800 */
[----:B------:R-:W-:-:S03]  /*09e0*/  IMAD.U32 R4, RZ, RZ, UR4 ;  /* 0x00000004ff047e24 */ /* 0x000fc6000f8e00ff */
[----:B------:R0:W-:Y:S01]  /*09f0*/  STL [R1+0x204], R7 ;  /* 0x0002040701007387 */ /* 0x0001e20000100800 */
[----:B------:R-:W-:Y:S05]  /*0a00*/  @!P2 BRA `(.L_x_5) ;  /* 0x00000000000ca947 */ /* 0x000fea0003800000 */
[----:B------:R-:W-:Y:S01]  /*0a10*/  UCGABAR_WAIT ;  /* 0x0000000000007dc7 */ /* 0x000fe20008000000 */
[----:B------:R-:W-:Y:S01]  /*0a20*/  CCTL.IVALL ;  /* 0x00000000ff00798f */ /* 0x000fe20002000000 */
[----:B------:R-:W-:Y:S05]  /*0a30*/  BRA `(.L_x_6) ;  /* 0x0000000000047947 */ /* 0x000fea0003800000 */
.L_x_5:
[----:B------:R-:W-:Y:S06]  /*0a40*/  BAR.SYNC.DEFER_BLOCKING 0x0 ;  /* 0x0000000000007b1d */ /* 0x000fec0000010000 */
.L_x_6:
[----:B------:R-:W-:Y:S05]  /*0a50*/  @!P1 BRA `(.L_x_7) ;  /* 0x00000100001c9947 */ /* 0x000fea0003800000 */
[----:B------:R-:W-:-:S06]  /*0a60*/  UISETP.GT.U32.AND UP0, UPT, UR16, 0x1, UPT ;  /* 0x000000011000788c */ /* 0x000fcc000bf04070 */
[----:B------:R-:W-:-:S13]  /*0a70*/  PLOP3.LUT P0, PT, PT, PT, UP0, 0x80, 0x0 ;  /* 0x000000000000781c */ /* 0x000fda0003f0f008 */
[----:B------:R-:W-:Y:S05]  /*0a80*/  @P0 EXIT ;  /* 0x000000000000094d */ /* 0x000fea0003800000 */
[----:B------:R-:W-:Y:S01]  /*0a90*/  ULDC.64 UR4, c[0x0][0x650] ;  /* 0x0001940000047ab9 */ /* 0x000fe20000000a00 */
[----:B------:R-:W-:Y:S01]  /*0aa0*/  UMOV UR42, 0xffffffff ;  /* 0xffffffff002a7882 */ /* 0x000fe20000000000 */
[----:B------:R-:W-:Y:S01]  /*0ab0*/  ISETP.GE.U32.AND P0, PT, R7, UR4, PT ;  /* 0x0000000407007c0c */ /* 0x000fe2000bf06070 */
[----:B------:R-:W-:Y:S01]  /*0ac0*/  UMOV UR41, 0xffffffff ;  /* 0xffffffff00297882 */ /* 0x000fe20000000000 */
[----:B------:R-:W-:Y:S01]  /*0ad0*/  UMOV UR43, 0xffffffff ;  /* 0xffffffff002b7882 */ /* 0x000fe20000000000 */
[----:B------:R-:W-:Y:S02]  /*0ae0*/  PRMT R0, RZ, 0x7610, R0 ;  /* 0x00007610ff007816 */ /* 0x000fe40000000000 */
[----:B------:R-:W-:-:S13]  /*0af0*/  ISETP.GE.U32.AND.EX P0, PT, R6, UR5, PT, P0 ;  /* 0x0000000506007c0c */ /* 0x000fda000bf06100 */
[----:B------:R-:W-:Y:S05]  /*0b00*/  @P0 BRA `(.L_x_8) ;  /* 0x0000000400480947 */ /* 0x000fea0003800000 */
[----:B------:R-:W-:Y:S01]  /*0b10*/  ULDC.64 UR16, c[0x0][0x628] ;  /* 0x00018a0000107ab9 */ /* 0x000fe20000000a00 */
[C---:B------:R-:W-:Y:S01]  /*0b20*/  R2UR UR19, R7.reuse ;  /* 0x00000000071372ca */ /* 0x040fe200000e0000 */
[----:B------:R-:W-:Y:S01]  /*0b30*/  ULDC UR18, c[0x0][0x630] ;  /* 0x00018c0000127ab9 */ /* 0x000fe20000000800 */
[----:B------:R-:W-:Y:S02]  /*0b40*/  ISETP.NE.U32.AND P0, PT, RZ, UR16, PT ;  /* 0x00000010ff007c0c */ /* 0x000fe4000bf05070 */
[----:B------:R-:W-:Y:S02]  /*0b50*/  R2UR UR4, R7 ;  /* 0x00000000070472ca */ /* 0x000fe400000e0000 */
[----:B------:R-:W-:Y:S02]  /*0b60*/  ISETP.NE.AND.EX P0, PT, RZ, UR17, PT, P0 ;  /* 0x00000011ff007c0c */ /* 0x000fe4000bf05300 */
[----:B------:R-:W-:-:S11]  /*0b70*/  R2UR UR5, R6 ;  /* 0x00000000060572ca */ /* 0x000fd600000e0000 */
[----:B------:R-:W-:Y:S05]  /*0b80*/  @!P0 BRA `(.L_x_9) ;  /* 0x0000000000308947 */ /* 0x000fea0003800000 */
[----:B------:R-:W-:Y:S01]  /*0b90*/  R2UR UR4, R7 ;  /* 0x00000000070472ca */ /* 0x000fe200000e0000 */
[----:B------:R-:W-:Y:S01]  /*0ba0*/  ULDC UR9, c[0x0][0x634] ;  /* 0x00018d0000097ab9 */ /* 0x000fe20000000800 */
[----:B------:R-:W-:-:S11]  /*0bb0*/  R2UR UR13, R6 ;  /* 0x00000000060d72ca */ /* 0x000fd600000e0000 */
[----:B------:R-:W-:-:S04]  /*0bc0*/  UIADD3 UR9, UP0, UR4, UR9, URZ ;  /* 0x0000000904097290 */ /* 0x000fc8000ff1e03f */
[----:B------:R-:W-:-:S04]  /*0bd0*/  UIADD3.X UR13, URZ, UR13, URZ, UP0, !UPT ;  /* 0x0000000d3f0d7290 */ /* 0x000fc800087fe43f */
[----:B------:R-:W-:-:S04]  /*0be0*/  UIMAD.WIDE.U32 UR4, UR13, UR16, URZ ;  /* 0x000000100d0472a5 */ /* 0x000fc8000f8e003f */
[----:B------:R-:W-:Y:S02]  /*0bf0*/  UIMAD.WIDE.U32 UR6, UP0, UR9, UR17, UR4 ;  /* 0x00000011090672a5 */ /* 0x000fe4000f800004 */
[----:B------:R-:W-:Y:S02]  /*0c00*/  UIMAD.WIDE.U32 UR4, UR9, UR16, URZ ;  /* 0x00000010090472a5 */ /* 0x000fe4000f8e003f */
[----:B------:R-:W-:Y:S02]  /*0c10*/  UIADD3.X UR15, URZ, URZ, URZ, UP0, !UPT ;  /* 0x0000003f3f0f7290 */ /* 0x000fe400087fe43f */
[----:B------:R-:W-:Y:S01]  /*0c20*/  UIADD3 URZ, UP0, UR5, UR6, URZ ;  /* 0x00000006053f7290 */ /* 0x000fe2000ff1e03f */
[----:B------:R-:W-:-:S03]  /*0c30*/  UMOV UR14, UR7 ;  /* 0x00000007000e7c82 */ /* 0x000fc60008000000 */
[----:B------:R-:W-:-:S12]  /*0c40*/  UIMAD.WIDE.U32.X UR4, UR13, UR17, UR14, UP0 ;  /* 0x000000110d0472a5 */ /* 0x000fd800080e040e */
.L_x_9:
[----:B------:R-:W-:Y:S01]  /*0c50*/  USHF.R.U64 UR43, UR4, UR18, UR5 ;  /* 0x00000012042b7299 */ /* 0x000fe20008001205 */
[----:B------:R-:W-:Y:S01]  /*0c60*/  R2UR UR7, R6 ;  /* 0x00000000060772ca */ /* 0x000fe200000e0000 */
[----:B------:R-:W-:Y:S02]  /*0c70*/  USHF.R.U32.HI UR4, URZ, UR18, UR5 ;  /* 0x000000123f047299 */ /* 0x000fe40008011605 */
[----:B------:R-:W-:Y:S01]  /*0c80*/  UIADD3 UR5, UP0, URZ, -UR43, URZ ;  /* 0x8000002b3f057290 */ /* 0x000fe2000ff1e03f */
[----:B------:R-:W-:Y:S01]  /*0c90*/  ULDC.64 UR14, c[0x0][0x620] ;  /* 0x00018800000e7ab9 */ /* 0x000fe20000000a00 */
[----:B------:R-:W-:Y:S02]  /*0ca0*/  UMOV UR6, UR19 ;  /* 0x0000001300067c82 */ /* 0x000fe40008000000 */
[----:B------:R-:W-:Y:S01]  /*0cb0*/  UIADD3.X UR4, URZ, ~UR4, URZ, UP0, !UPT ;  /* 0x800000043f047290 */ /* 0x000fe200087fe43f */
[----:B------:R-:W-:Y:S01]  /*0cc0*/  ULDC UR9, c[0x0][0x618] ;  /* 0x0001860000097ab9 */ /* 0x000fe20000000800 */
[----:B------:R-:W-:-:S02]  /*0cd0*/  UIMAD UR12, UR11, UR12, UR10 ;  /* 0x0000000c0b0c72a4 */ /* 0x000fc4000f8e020a */
[----:B------:R-:W-:Y:S02]  /*0ce0*/  UIMAD UR4, UR4, UR14, URZ ;  /* 0x0000000e040472a4 */ /* 0x000fe4000f8e023f */
[----:B------:R-:W-:Y:S02]  /*0cf0*/  UIMAD.WIDE.U32 UR6, UR5, UR14, UR6 ;  /* 0x0000000e050672a5 */ /* 0x000fe4000f8e0006 */
[----:B------:R-:W-:Y:S01]  /*0d00*/  UIMAD UR4, UR5, UR15, UR4 ;  /* 0x0000000f050472a4 */ /* 0x000fe2000f8e0204 */
[----:B------:R-:W-:Y:S01]  /*0d10*/  ULDC UR10, c[0x0][0x608] ;  /* 0x00018200000a7ab9 */ /* 0x000fe20000000800 */
[----:B------:R-:W-:Y:S02]  /*0d20*/  ULDC UR18, c[0x0][0x658] ;  /* 0x0001960000127ab9 */ /* 0x000fe40000000800 */
[----:B------:R-:W-:Y:S01]  /*0d30*/  UIADD3 UR7, UR7, UR4, URZ ;  /* 0x0000000407077290 */ /* 0x000fe2000fffe03f */
[----:B------:R-:W-:Y:S02]  /*0d40*/  UMOV UR11, 0xffffffff ;  /* 0xffffffff000b7882 */ /* 0x000fe40000000000 */
[----:B------:R-:W-:Y:S01]  /*0d50*/  ULDC.64 UR4, c[0x0][0x640] ;  /* 0x0001900000047ab9 */ /* 0x000fe20000000a00 */
[----:B------:R-:W-:Y:S01]  /*0d60*/  USHF.R.U64 UR16, UR6, UR9, UR7 ;  /* 0x0000000906107299 */ /* 0x000fe20008001207 */
[----:B------:R-:W-:Y:S01]  /*0d70*/  ISETP.NE.U32.AND P0, PT, RZ, UR4, PT ;  /* 0x00000004ff007c0c */ /* 0x000fe2000bf05070 */
[----:B------:R-:W-:-:S02]  /*0d80*/  USHF.R.U32.HI UR7, URZ, UR9, UR7 ;  /* 0x000000093f077299 */ /* 0x000fc40008011607 */
[----:B------:R-:W-:Y:S01]  /*0d90*/  USHF.L.U32 UR6, UR11, UR18, URZ ;  /* 0x000000120b067299 */ /* 0x000fe2000800063f */
[----:B------:R-:W-:Y:S01]  /*0da0*/  ISETP.NE.AND.EX P0, PT, RZ, UR5, PT, P0 ;  /* 0x00000005ff007c0c */ /* 0x000fe2000bf05300 */
[----:B------:R-:W-:Y:S02]  /*0db0*/  USHF.R.U64 UR22, UR16, UR10, UR7 ;  /* 0x0000000a10167299 */ /* 0x000fe40008001207 */
[----:B------:R-:W-:Y:S02]  /*0dc0*/  USHF.R.U32.HI UR7, URZ, UR10, UR7 ;  /* 0x0000000a3f077299 */ /* 0x000fe40008011607 */
[----:B------:R-:W-:Y:S02]  /*0dd0*/  UISETP.NE.AND UP1, UPT, UR46, URZ, UPT ;  /* 0x0000003f2e00728c */ /* 0x000fe4000bf25270 */
[----:B------:R-:W-:Y:S01]  /*0de0*/  USHF.R.U64 UR23, UR22, UR18, UR7 ;  /* 0x0000001216177299 */ /* 0x000fe20008001207 */
[----:B------:R-:W-:Y:S01]  /*0df0*/  ULDC UR17, c[0x0][0x600] ;  /* 0x0001800000117ab9 */ /* 0x000fe20000000800 */
[----:B------:R-:W-:-:S02]  /*0e00*/  ULOP3.LUT UR13, URZ, UR6, URZ, 0x33, !UPT ;  /* 0x000000063f0d7292 */ /* 0x000fc4000f8e333f */
[----:B------:R-:W-:Y:S02]  /*0e10*/  UIADD3 UR15, UR17, -0x1, URZ ;  /* 0xffffffff110f7890 */ /* 0x000fe4000fffe03f */
[----:B------:R-:W-:Y:S02]  /*0e20*/  USEL UR12, UR8, UR12, !UP1 ;  /* 0x0000000c080c7287 */ /* 0x000fe4000c800000 */
[----:B------:R-:W-:Y:S01]  /*0e30*/  USHF.R.U32.HI UR7, URZ, UR18, UR7 ;  /* 0x000000123f077299 */ /* 0x000fe20008011607 */
[----:B------:R-:W-:Y:S01]  /*0e40*/  ULDC UR19, c[0x0][0x648] ;  /* 0x0001920000137ab9 */ /* 0x000fe20000000800 */
[----:B------:R-:W-:Y:S01]  /*0e50*/  ULDC UR20, c[0x0][0x638] ;  /* 0x00018e0000147ab9 */ /* 0x000fe20000000800 */
[----:B------:R-:W-:Y:S01]  /*0e60*/  UMOV UR21, 0x1 ;  /* 0x0000000100157882 */ /* 0x000fe20000000000 */
[----:B------:R-:W-:Y:S01]  /*0e70*/  UMOV UR6, UR23 ;  /* 0x0000001700067c82 */ /* 0x000fe20008000000 */
[----:B------:R-:W-:Y:S07]  /*0e80*/  @!P0 BRA `(.L_x_10) ;  /* 0x0000000000308947 */ /* 0x000fee0003800000 */
[----:B------:R-:W-:Y:S02]  /*0e90*/  ULDC UR10, c[0x0][0x64c] ;  /* 0x00019300000a7ab9 */ /* 0x000fe40000000800 */
        /* <DEDUP_REMOVED lines=8> */
[----:B------:R-:W-:-:S07]  /*0f20*/  UIMAD.WIDE.U32.X UR4, UR14, UR5, UR10, UP0 ;  /* 0x000000050e0472a5 */ /* 0x000fce00080e040a */
[----:B------:R-:W-:Y:S01]  /*0f30*/  UMOV UR6, UR4 ;  /* 0x0000000400067c82 */ /* 0x000fe20008000000 */
[----:B------:R-:W-:-:S05]  /*0f40*/  UMOV UR7, UR5 ;  /* 0x0000000500077c82 */ /* 0x000fca0008000000 */
.L_x_10:
[----:B------:R-:W-:Y:S01]  /*0f50*/  USHF.R.U64 UR5, UR6, UR19, UR7 ;  /* 0x0000001306057299 */ /* 0x000fe20008001207 */
[----:B------:R-:W-:Y:S01]  /*0f60*/  IMAD.MOV.U32 R0, RZ, RZ, 0x1 ;  /* 0x00000001ff007424 */ /* 0x000fe200078e00ff */
[----:B------:R-:W-:Y:S02]  /*0f70*/  USHF.L.U32 UR4, UR21, UR18, URZ ;  /* 0x0000001215047299 */ /* 0x000fe4000800063f */
[----:B------:R-:W-:Y:S02]  /*0f80*/  ULOP3.LUT UR13, UR22, UR13, URZ, 0xc0, !UPT ;  /* 0x0000000d160d7292 */ /* 0x000fe4000f8ec03f */
[----:B------:R-:W-:Y:S02]  /*0f90*/  UIADD3 UR6, -UR5, URZ, URZ ;  /* 0x0000003f05067290 */ /* 0x000fe4000fffe13f */
[----:B------:R-:W-:Y:S02]  /*0fa0*/  UIMAD UR13, UR4, UR5, UR13 ;  /* 0x00000005040d72a4 */ /* 0x000fe4000f8e020d */
[----:B------:R-:W-:-:S02]  /*0fb0*/  ULOP3.LUT UR15, UR16, UR15, URZ, 0xc0, !UPT ;  /* 0x0000000f100f7292 */ /* 0x000fc4000f8ec03f */
[----:B------:R-:W-:Y:S01]  /*0fc0*/  UIMAD UR4, UR6, UR20, UR23 ;  /* 0x00000014060472a4 */ /* 0x000fe2000f8e0217 */
[----:B------:R-:W-:Y:S01]  /*0fd0*/  ULDC UR5, c[0x0][0x610] ;  /* 0x0001840000057ab9 */ /* 0x000fe20000000800 */
[----:B------:R-:W-:Y:S02]  /*0fe0*/  UISETP.NE.AND UP0, UPT, UR46, URZ, UPT ;  /* 0x0000003f2e00728c */ /* 0x000fe4000bf05270 */
[----:B------:R-:W-:Y:S02]  /*0ff0*/  UIMAD UR12, UR13, UR5, UR12 ;  /* 0x000000050d0c72a4 */ /* 0x000fe4000f8e020c */
[----:B------:R-:W-:-:S04]  /*1000*/  UIMAD UR4, UR4, UR17, UR15 ;  /* 0x00000011040472a4 */ /* 0x000fc8000f8e020f */
[----:B------:R-:W-:Y:S02]  /*1010*/  USEL UR41, UR4, UR12, !UP0 ;  /* 0x0000000c04297287 */ /* 0x000fe4000c000000 */
[----:B------:R-:W-:-:S12]  /*1020*/  USEL UR42, UR12, UR4, !UP0 ;  /* 0x000000040c2a7287 */ /* 0x000fd8000c000000 */
.L_x_8:
[----:B------:R-:W-:-:S08]  /*1030*/  NOP ;  /* 0x0000000000007918 */ /* 0x000fd00000000000 */
[----:B------:R-:W1:Y:S02]  /*1040*/  USETMAXREG.TRY_ALLOC.CTAPOOL UP0, 0xf0 ;  /* 0x000000f0000079c8 */ /* 0x000e640008000600 */
[----:B-1----:R-:W-:-:S13]  /*1050*/  PLOP3.LUT P0, PT, PT, PT, UP0, 0x80, 0x0 ;  /* 0x000000000000781c */ /* 0x002fda0003f0f008 */
[----:B------:R-:W-:Y:S05]  /*1060*/  @!P0 BRA `(.L_x_8) ;  /* 0xfffffffc00f08947 */ /* 0x000fea000383ffff */
[----:B------:R-:W-:Y:S01]  /*1070*/  ULDC.64 UR4, c[0x0][0x598] ;  /* 0x0001660000047ab9 */ /* 0x000fe20000000a00 */
[----:B------:R-:W-:Y:S01]  /*1080*/  ULDC.64 UR36, c[0x0][0x208] ;  /* 0x0000820000247ab9 */ /* 0x000fe20000000a00 */
[----:B------:R-:W-:-:S04]  /*1090*/  ISETP.NE.U32.AND P0, PT, RZ, UR4, PT ;  /* 0x00000004ff007c0c */ /* 0x000fc8000bf05070 */
[----:B------:R-:W-:-:S13]  /*10a0*/  ISETP.NE.AND.EX P0, PT, RZ, UR5, PT, P0 ;  /* 0x00000005ff007c0c */ /* 0x000fda000bf05300 */
[----:B------:R-:W-:Y:S05]  /*10b0*/  @!P0 BRA `(.L_x_11) ;  /* 0x00000000001c8947 */ /* 0x000fea0003800000 */
[----:B------:R-:W1:Y:S02]  /*10c0*/  LDC.64 R2, c[0x0][0x598] ;  /* 0x00016600ff027b82 */ /* 0x000e640000000a00 */
[----:B-1----:R-:W2:Y:S02]  /*10d0*/  LDG.E.64 R2, desc[UR36][R2.64] ;  /* 0x0000002402027981 */ /* 0x002ea4000c1e1b00 */
[----:B--2---:R-:W-:-:S04]  /*10e0*/  ISETP.NE.U32.AND P0, PT, R2, RZ, PT ;  /* 0x000000ff0200720c */ /* 0x004fc80003f05070 */
[----:B------:R-:W-:-:S13]  /*10f0*/  ISETP.NE.AND.EX P0, PT, R3, RZ, PT, P0 ;  /* 0x000000ff0300720c */ /* 0x000fda0003f05300 */
[----:B------:R-:W-:Y:S05]  /*1100*/  @!P0 BRA `(.L_x_11) ;  /* 0x0000000000088947 */ /* 0x000fea0003800000 */
[----:B------:R1:W5:Y:S01]  /*1110*/  LD.E R17, desc[UR36][R2.64] ;  /* 0x0000002402117980 */ /* 0x000362000c101900 */
[----:B------:R-:W-:Y:S05]  /*1120*/  BRA `(.L_x_12) ;  /* 0x0000000000247947 */ /* 0x000fea0003800000 */
.L_x_11:
[----:B------:R-:W-:Y:S02]  /*1130*/  ULDC.64 UR4, c[0x0][0x588] ;  /* 0x0001620000047ab9 */ /* 0x000fe40000000a00 */
[----:B------:R-:W-:-:S04]  /*1140*/  ISETP.NE.U32.AND P0, PT, RZ, UR4, PT ;  /* 0x00000004ff007c0c */ /* 0x000fc8000bf05070 */
[----:B------:R-:W-:-:S13]  /*1150*/  ISETP.NE.AND.EX P0, PT, RZ, UR5, PT, P0 ;  /* 0x00000005ff007c0c */ /* 0x000fda000bf05300 */
[----:B------:R-:W-:Y:S05]  /*1160*/  @!P0 BRA `(.L_x_13) ;  /* 0x00000000000c8947 */ /* 0x000fea0003800000 */
[----:B------:R-:W1:Y:S02]  /*1170*/  LDC.64 R2, c[0x0][0x588] ;  /* 0x00016200ff027b82 */ /* 0x000e640000000a00 */
[----:B-1----:R2:W5:Y:S01]  /*1180*/  LDG.E R17, desc[UR36][R2.64] ;  /* 0x0000002402117981 */ /* 0x002562000c1e1900 */
[----:B------:R-:W-:Y:S05]  /*1190*/  BRA `(.L_x_12) ;  /* 0x0000000000087947 */ /* 0x000fea0003800000 */
.L_x_13:
[----:B------:R-:W-:Y:S02]  /*11a0*/  ULDC UR4, c[0x0][0x580] ;  /* 0x0001600000047ab9 */ /* 0x000fe40000000800 */
[----:B------:R-:W-:-:S07]  /*11b0*/  IMAD.U32 R17, RZ, RZ, UR4 ;  /* 0x00000004ff117e24 */ /* 0x000fce000f8e00ff */
.L_x_12:
[----:B------:R-:W-:Y:S02]  /*11c0*/  ULDC.64 UR4, c[0x0][0x5a0] ;  /* 0x0001680000047ab9 */ /* 0x000fe40000000a00 */
[----:B------:R-:W-:-:S04]  /*11d0*/  ISETP.NE.U32.AND P0, PT, RZ, UR4, PT ;  /* 0x00000004ff007c0c */ /* 0x000fc8000bf05070 */
[----:B------:R-:W-:-:S13]  /*11e0*/  ISETP.NE.AND.EX P0, PT, RZ, UR5, PT, P0 ;  /* 0x00000005ff007c0c */ /* 0x000fda000bf05300 */
[----:B------:R-:W-:Y:S05]  /*11f0*/  @!P0 BRA `(.L_x_14) ;  /* 0x00000000001c8947 */ /* 0x000fea0003800000 */
[----:B-12---:R-:W1:Y:S02]  /*1200*/  LDC.64 R2, c[0x0][0x5a0] ;  /* 0x00016800ff027b82 */ /* 0x006e640000000a00 */
[----:B-1----:R-:W2:Y:S02]  /*1210*/  LDG.E.64 R2, desc[UR36][R2.64] ;  /* 0x0000002402027981 */ /* 0x002ea4000c1e1b00 */
[----:B--2---:R-:W-:-:S04]  /*1220*/  ISETP.NE.U32.AND P0, PT, R2, RZ, PT ;  /* 0x000000ff0200720c */ /* 0x004fc80003f05070 */
[----:B------:R-:W-:-:S13]  /*1230*/  ISETP.NE.AND.EX P0, PT, R3, RZ, PT, P0 ;  /* 0x000000ff0300720c */ /* 0x000fda0003f05300 */
[----:B------:R-:W-:Y:S05]  /*1240*/  @!P0 BRA `(.L_x_14) ;  /* 0x0000000000088947 */ /* 0x000fea0003800000 */
[----:B------:R1:W5:Y:S01]  /*1250*/  LD.E R18, desc[UR36][R2.64] ;  /* 0x0000002402127980 */ /* 0x000362000c101900 */
[----:B------:R-:W-:Y:S05]  /*1260*/  BRA `(.L_x_15) ;  /* 0x0000000000247947 */ /* 0x000fea0003800000 */
.L_x_14:
[----:B------:R-:W-:Y:S02]  /*1270*/  ULDC.64 UR4, c[0x0][0x590] ;  /* 0x0001640000047ab9 */ /* 0x000fe40000000a00 */
[----:B------:R-:W-:-:S04]  /*1280*/  ISETP.NE.U32.AND P0, PT, RZ, UR4, PT ;  /* 0x00000004ff007c0c */ /* 0x000fc8000bf05070 */
[----:B------:R-:W-:-:S13]  /*1290*/  ISETP.NE.AND.EX P0, PT, RZ, UR5, PT, P0 ;  /* 0x00000005ff007c0c */ /* 0x000fda000bf05300 */
[----:B------:R-:W-:Y:S05]  /*12a0*/  @!P0 BRA `(.L_x_16) ;  /* 0x00000000000c8947 */ /* 0x000fea0003800000 */
[----:B-12---:R-:W1:Y:S02]  /*12b0*/  LDC.64 R2, c[0x0][0x590] ;  /* 0x00016400ff027b82 */ /* 0x006e640000000a00 */
[----:B-1----:R2:W5:Y:S01]  /*12c0*/  LDG.E R18, desc[UR36][R2.64] ;  /* 0x0000002402127981 */ /* 0x002562000c1e1900 */
[----:B------:R-:W-:Y:S05]  /*12d0*/  BRA `(.L_x_15) ;  /* 0x0000000000087947 */ /* 0x000fea0003800000 */
.L_x_16:
[----:B------:R-:W-:Y:S02]  /*12e0*/  ULDC UR4, c[0x0][0x584] ;  /* 0x0001610000047ab9 */ /* 0x000fe40000000800 */
[----:B------:R-:W-:-:S07]  /*12f0*/  IMAD.U32 R18, RZ, RZ, UR4 ;  /* 0x00000004ff127e24 */ /* 0x000fce000f8e00ff */
.L_x_15:
[----:B------:R-:W-:-:S13]  /*1300*/  LOP3.LUT P0, RZ, R0, 0xff, RZ, 0xc0, !PT ;  /* 0x000000ff00ff7812 */ /* 0x000fda000780c0ff */
[----:B------:R-:W-:Y:S05]  /*1310*/  @!P0 EXIT ;  /* 0x000000000000894d */ /* 0x000fea0003800000 */
[----:B------:R-:W-:Y:S01]  /*1320*/  ULDC UR4, c[0x0][0x28c] ;  /* 0x0000a30000047ab9 */ /* 0x000fe20000000800 */
[----:B------:R-:W-:Y:S01]  /*1330*/  UMOV UR38, URZ ;  /* 0x0000003f00267c82 */ /* 0x000fe20008000000 */
[----:B------:R-:W-:Y:S01]  /*1340*/  UIADD3 UR4, UR4, 0x1f, URZ ;  /* 0x0000001f04047890 */ /* 0x000fe2000fffe03f */
[----:B------:R-:W-:-:S03]  /*1350*/  UMOV UR39, URZ ;  /* 0x0000003f00277c82 */ /* 0x000fc60008000000 */
[----:B------:R-:W-:-:S04]  /*1360*/  USHF.R.S32.HI UR5, URZ, 0x1f, UR4 ;  /* 0x0000001f3f057899 */ /* 0x000fc80008011404 */
[----:B------:R-:W-:-:S04]  /*1370*/  ULEA.HI UR5, UR5, UR4, URZ, 0x5 ;  /* 0x0000000405057291 */ /* 0x000fc8000f8f283f */
[----:B------:R-:W-:-:S12]  /*1380*/  USHF.R.S32.HI UR44, URZ, 0x5, UR5 ;  /* 0x000000053f2c7899 */ /* 0x000fd80008011405 */
.L_x_552:
[----:B------:R-:W3:Y:S01]  /*1390*/  S2R R0, SR_TID.X ;  /* 0x0000000000007919 */ /* 0x000ee20000002100 */
[----:B----4-:R-:W4:Y:S01]  /*13a0*/  S2UR UR7, SR_CgaCtaId ;  /* 0x00000000000779c3 */ /* 0x010f220000008800 */
[----:B------:R-:W-:Y:S02]  /*13b0*/  UMOV UR6, 0x400 ;  /* 0x0000040000067882 */ /* 0x000fe40000000000 */
[----:B----4-:R-:W-:Y:S01]  /*13c0*/  ULEA UR6, UR7, UR6, 0x18 ;  /* 0x0000000607067291 */ /* 0x010fe2000f8ec03f */
[----:B---3--:R-:W-:-:S04]  /*13d0*/  LOP3.LUT R0, R0, 0x80, RZ, 0xc0, !PT ;  /* 0x0000008000007812 */ /* 0x008fc800078ec0ff */
[----:B------:R-:W-:-:S06]  /*13e0*/  SHF.R.U32.HI R0, RZ, 0x7, R0 ;  /* 0x00000007ff007819 */ /* 0x000fcc0000011600 */
[----:B------:R-:W3:Y:S02]  /*13f0*/  SHFL.IDX PT, R0, R0, RZ, 0x1f ;  /* 0x00001fff00007589 */ /* 0x000ee400000e0000 */
[----:B---3--:R-:W-:-:S13]  /*1400*/  R2UR UR4, R0 ;  /* 0x00000000000472ca */ /* 0x008fda00000e0000 */
[----:B------:R-:W-:-:S04]  /*1410*/  ULEA.HI UR5, UR4, UR4, URZ, 0x1 ;  /* 0x0000000404057291 */ /* 0x000fc8000f8f083f */
[----:B------:R-:W-:-:S04]  /*1420*/  ULOP3.LUT UR5, UR5, 0x1ffffe, URZ, 0xc0, !UPT ;  /* 0x001ffffe05057892 */ /* 0x000fc8000f8ec03f */
[----:B------:R-:W-:-:S03]  /*1430*/  UIADD3 UR5, UR4, -UR5, URZ ;  /* 0x8000000504057290 */ /* 0x000fc6000fffe03f */
[----:B------:R-:W-:Y:S01]  /*1440*/  ULDC UR4, c[0x0][0x28c] ;  /* 0x0000a30000047ab9 */ /* 0x000fe20000000800 */
[----:B------:R-:W-:Y:S01]  /*1450*/  ULEA UR5, UR5, UR6, 0xb ;  /* 0x0000000605057291 */ /* 0x000fe2000f8e583f */
[----:B------:R-:W-:-:S03]  /*1460*/  ISETP.LT.AND P0, PT, RZ, UR4, PT ;  /* 0x00000004ff007c0c */ /* 0x000fc6000bf01270 */
[----:B------:R-:W-:-:S04]  /*1470*/  UIADD3 UR5, UR5, 0x100, URZ ;  /* 0x0000010005057890 */ /* 0x000fc8000fffe03f */
[----:B------:R-:W-:-:S04]  /*1480*/  USHF.R.U32.HI UR5, URZ, 0x4, UR5 ;  /* 0x000000043f057899 */ /* 0x000fc80008011605 */
[----:B------:R-:W-:-:S04]  /*1490*/  ULOP3.LUT UR5, UR5, 0x3fff, URZ, 0xc0, !UPT ;  /* 0x00003fff05057892 */ /* 0x000fc8000f8ec03f */
[----:B------:R-:W-:Y:S01]  /*14a0*/  ULOP3.LUT UR45, UR5, 0x10000, URZ, 0xfc, !UPT ;  /* 0x00010000052d7892 */ /* 0x000fe2000f8efc3f */
[----:B------:R-:W-:Y:S11]  /*14b0*/  @P0 BRA `(.L_x_17) ;  /* 0x0000000000400947 */ /* 0x000ff60003800000 */
[----:B------:R-:W-:Y:S01]  /*14c0*/  MOV R0, 0x0 ;  /* 0x0000000000007802 */ /* 0x000fe20000000f00 */
[----:B------:R-:W-:Y:S01]  /*14d0*/  ULDC.64 UR4, c[0x4][0x68] ;  /* 0x01001a0000047ab9 */ /* 0x000fe20000000a00 */
[----:B------:R-:W-:Y:S01]  /*14e0*/  ULDC.64 UR6, c[0x4][0x8] ;  /* 0x0100020000067ab9 */ /* 0x000fe20000000a00 */
[----:B------:R-:W-:Y:S01]  /*14f0*/  IMAD.U32 R4, RZ, RZ, UR4 ;  /* 0x00000004ff047e24 */ /* 0x000fe2000f8e00ff */
[----:B-12---:R1:W2:Y:S01]  /*1500*/  LDC.64 R2, c[0x4][R0] ;  /* 0x0100000000027b82 */ /* 0x0062a20000000a00 */
[----:B------:R-:W-:Y:S01]  /*1510*/  IMAD.U32 R5, RZ, RZ, UR5 ;  /* 0x00000005ff057e24 */ /* 0x000fe2000f8e00ff */
[----:B------:R-:W-:Y:S01]  /*1520*/  ULDC.64 UR4, c[0x4][0x70] ;  /* 0x01001c0000047ab9 */ /* 0x000fe20000000a00 */
[----:B------:R-:W-:Y:S02]  /*1530*/  IMAD.U32 R10, RZ, RZ, UR6 ;  /* 0x00000006ff0a7e24 */ /* 0x000fe4000f8e00ff */
[----:B0-----:R-:W-:Y:S02]  /*1540*/  IMAD.U32 R6, RZ, RZ, UR4 ;  /* 0x00000004ff067e24 */ /* 0x001fe4000f8e00ff */
[----:B------:R-:W-:-:S02]  /*1550*/  IMAD.U32 R7, RZ, RZ, UR5 ;  /* 0x00000005ff077e24 */ /* 0x000fc4000f8e00ff */
[----:B------:R-:W-:Y:S02]  /*1560*/  IMAD.U32 R11, RZ, RZ, UR7 ;  /* 0x00000007ff0b7e24 */ /* 0x000fe4000f8e00ff */
[----:B------:R-:W-:Y:S02]  /*1570*/  IMAD.MOV.U32 R8, RZ, RZ, 0x1e1 ;  /* 0x000001e1ff087424 */ /* 0x000fe400078e00ff */
[----:B------:R-:W-:Y:S02]  /*1580*/  IMAD.MOV.U32 R12, RZ, RZ, 0x1 ;  /* 0x00000001ff0c7424 */ /* 0x000fe400078e00ff */
[----:B-1----:R-:W-:-:S07]  /*1590*/  IMAD.MOV.U32 R13, RZ, RZ, RZ ;  /* 0x000000ffff0d7224 */ /* 0x002fce00078e00ff */
[----:B------:R-:W-:-:S07]  /*15a0*/  LEPC R20, `(.L_x_17) ;  /* 0x000000001014794e */ /* 0x000fce0000000000 */
[----:B--2--5:R-:W-:Y:S05]  /*15b0*/  CALL.ABS.NOINC R2 ;  /* 0x0000000002007343 */ /* 0x024fea0003c00000 */
.L_x_17:
[----:B------:R-:W-:-:S06]  /*15c0*/  ULOP3.LUT UR4, UR40, 0x1, URZ, 0xfc, !UPT ;  /* 0x0000000128047892 */ /* 0x000fcc000f8efc3f */
[----:B------:R-:W-:-:S05]  /*15d0*/  IMAD.U32 R0, RZ, RZ, UR4 ;  /* 0x00000004ff007e24 */ /* 0x000fca000f8e00ff */
[----:B------:R-:W-:-:S13]  /*15e0*/  ISETP.NE.AND P0, PT, R0, 0x3, PT ;  /* 0x000000030000780c */ /* 0x000fda0003f05270 */
[----:B------:R-:W-:Y:S05]  /*15f0*/  @!P0 BRA `(.L_x_18) ;  /* 0x0000000000048947 */ /* 0x000fea0003800000 */
[----:B------:R-:W-:Y:S01]  /*1600*/  BPT.TRAP 0x1 ;  /* 0x000000040000795c */ /* 0x000fe20000300000 */
.L_x_18:
[----:B------:R-:W3:Y:S01]  /*1610*/  S2UR UR5, SR_CgaCtaId ;  /* 0x00000000000579c3 */ /* 0x000ee20000008800 */
[----:B------:R-:W-:Y:S01]  /*1620*/  UMOV UR4, 0x400 ;  /* 0x0000040000047882 */ /* 0x000fe20000000000 */
[----:B-12---:R-:W-:Y:S02]  /*1630*/  IMAD.U32 R2, RZ, RZ, UR38 ;  /* 0x00000026ff027e24 */ /* 0x006fe4000f8e00ff */
[----:B------:R-:W-:-:S03]  /*1640*/  IMAD.U32 R3, RZ, RZ, UR39 ;  /* 0x00000027ff037e24 */ /* 0x000fc6000f8e00ff */
[----:B------:R-:W-:Y:S01]  /*1650*/  SHF.L.U32 R2, R2, 0x1f, RZ ;  /* 0x0000001f02027819 */ /* 0x000fe200000006ff */
[----:B---3--:R-:W-:-:S06]  /*1660*/  ULEA UR4, UR5, UR4, 0x18 ;  /* 0x0000000405047291 */ /* 0x008fcc000f8ec03f */
[----:B------:R-:W-:-:S04]  /*1670*/  IMAD.U32 R0, RZ, RZ, UR4 ;  /* 0x00000004ff007e24 */ /* 0x000fc8000f8e00ff */
[----:B------:R-:W-:-:S04]  /*1680*/  IMAD R3, R3, 0x8, R0 ;  /* 0x0000000803037824 */ /* 0x000fc800078e0200 */
[----:B------:R1:W2:Y:S01]  /*1690*/  SYNCS.PHASECHK.TRANS64.TRYWAIT P1, [R3+URZ], R2 ;  /* 0x00000002030075a7 */ /* 0x0002a2000802017f */
[----:B------:R-:W-:Y:S05]  /*16a0*/  @!P0 BRA `(.L_x_19) ;  /* 0x0000000000048947 */ /* 0x000fea0003800000 */
[----:B------:R-:W-:Y:S01]  /*16b0*/  BPT.TRAP 0x1 ;  /* 0x000000040000795c */ /* 0x000fe20000300000 */
.L_x_19:
[----:B--2---:R-:W-:Y:S05]  /*16c0*/  @P1 BRA `(.L_x_20) ;  /* 0x0000000000081947 */ /* 0x004fea0003800000 */
[----:B------:R-:W2:Y:S02]  /*16d0*/  SYNCS.PHASECHK.TRANS64.TRYWAIT P1, [R3+URZ], R2 ;  /* 0x00000002030075a7 */ /* 0x000ea4000802017f */
[----:B--2---:R-:W-:Y:S05]  /*16e0*/  @!P1 BRA `(.L_x_21) ;  /* 0x0000010800e09947 */ /* 0x004fea0003800000 */
.L_x_20:
[----:B------:R-:W-:-:S04]  /*16f0*/  UISETP.LT.AND UP0, UPT, UR44, 0x1, UPT ;  /* 0x000000012c00788c */ /* 0x000fc8000bf01270 */
[----:B------:R-:W-:-:S06]  /*1700*/  USEL UR4, UR44, 0x1, UP0 ;  /* 0x000000012c047887 */ /* 0x000fcc0008000000 */
[----:B------:R-:W-:Y:S01]  /*1710*/  IMAD.U32 R4, RZ, RZ, UR4 ;  /* 0x00000004ff047e24 */ /* 0x000fe2000f8e00ff */
[----:B------:R-:W-:Y:S05]  /*1720*/  WARPSYNC.ALL ;  /* 0x0000000000007948 */ /* 0x000fea0003800000 */
[----:B------:R-:W-:-:S04]  /*1730*/  IADD3 R4, -R4, UR44, RZ ;  /* 0x0000002c04047c10 */ /* 0x000fc8000fffe1ff */
[----:B------:R-:W-:Y:S02]  /*1740*/  ISETP.GE.AND P1, PT, R4, 0x1, PT ;  /* 0x000000010400780c */ /* 0x000fe40003f26270 */
[----:B------:R-:W-:Y:S01]  /*1750*/  R2UR UR4, R0 ;  /* 0x00000000000472ca */ /* 0x000fe200000e0000 */
[----:B------:R-:W-:Y:S01]  /*1760*/  WARPGROUP.ARRIVE ;  /* 0x00000000000079c5 */ /* 0x000fe20000000000 */
[----:B------:R-:W-:Y:S01]  /*1770*/  UMOV UR5, 0xc0000010 ;  /* 0xc000001000057882 */ /* 0x000fe20000000000 */
[----:B------:R-:W-:-:S10]  /*1780*/  UMOV UR7, 0xc0000010 ;  /* 0xc000001000077882 */ /* 0x000fd40000000000 */
[----:B------:R-:W-:-:S04]  /*1790*/  UIADD3 UR4, UR4, 0x6100, URZ ;  /* 0x0000610004047890 */ /* 0x000fc8000fffe03f */
[----:B------:R-:W-:-:S04]  /*17a0*/  USHF.R.U32.HI UR4, URZ, 0x4, UR4 ;  /* 0x000000043f047899 */ /* 0x000fc80008011604 */
[----:B------:R-:W-:-:S04]  /*17b0*/  ULOP3.LUT UR4, UR4, 0x3fff, URZ, 0xc0, !UPT ;  /* 0x00003fff04047892 */ /* 0x000fc8000f8ec03f */
[----:B------:R-:W-:Y:S02]  /*17c0*/  ULOP3.LUT UR9, UR4, 0x10000, URZ, 0xfc, !UPT ;  /* 0x0001000004097892 */ /* 0x000fe4000f8efc3f */
[----:B------:R-:W-:Y:S02]  /*17d0*/  ULEA UR4, UR39, UR45, 0x9 ;  /* 0x0000002d27047291 */ /* 0x000fe4000f8e483f */
[----:B------:R-:W-:-:S09]  /*17e0*/  ULEA UR6, UR39, UR9, 0x9 ;  /* 0x0000000927067291 */ /* 0x000fd2000f8e483f */
[----:B------:R-:W-:Y:S01]  /*17f0*/  IGMMA.64x256x32.S8.S8 R24, gdesc[UR4], RZ, !UPT, gsb0 ;  /* 0x06600000041879f1 */ /* 0x000fe2000c0410ff */
[----:B------:R-:W-:Y:S01]  /*1800*/  UIADD3 UR4, UR4, 0x100, URZ ;  /* 0x0000010004047890 */ /* 0x000fe2000fffe03f */
[----:B------:R-:W-:Y:S01]  /*1810*/  UMOV UR5, 0xc0000010 ;  /* 0xc000001000057882 */ /* 0x000fe20000000000 */
[----:B------:R-:W-:Y:S02]  /*1820*/  WARPGROUP.DEPBAR.LE gsb0, 0x0 ;  /* 0x00008000000079c5 */ /* 0x000fe40000010000 */
[----:B------:R-:W-:Y:S04]  /*1830*/  STL.64 [R1], R24 ;  /* 0x0000001801007387 */ /* 0x000fe80000100a00 */
[----:B------:R-:W-:Y:S04]  /*1840*/  STL.64 [R1+0x8], R26 ;  /* 0x0000081a01007387 */ /* 0x000fe80000100a00 */
        /* <DEDUP_REMOVED lines=61> */
[----:B------:R3:W-:Y:S02]  /*1c20*/  STL.64 [R1+0x1f8], R150 ;  /* 0x0001f89601007387 */ /* 0x0007e40000100a00 */
[----:B---3--:R-:W-:-:S06]  /*1c30*/  WARPGROUP.ARRIVE ;  /* 0x00000000000079c5 */ /* 0x008fcc0000000000 */
[----:B------:R-:W-:Y:S03]  /*1c40*/  IGMMA.64x256x32.S8.S8 R24, gdesc[UR4], RZ, !UPT, gsb0 ;  /* 0x06600000041879f1 */ /* 0x000fe6000c0410ff */
[----:B------:R-:W-:Y:S02]  /*1c50*/  WARPGROUP.DEPBAR.LE gsb0, 0x0 ;  /* 0x00008000000079c5 */ /* 0x000fe40000010000 */
[----:B------:R-:W-:Y:S05]  /*1c60*/  @!P1 BRA `(.L_x_22) ;  /* 0x0000000c00989947 */ /* 0x000fea0003800000 */
[----:B------:R-:W-:Y:S02]  /*1c70*/  UIADD3 UR4, UR39, 0x1, URZ ;  /* 0x0000000127047890 */ /* 0x000fe4000fffe03f */
[----:B-12---:R-:W-:Y:S02]  /*1c80*/  IMAD.U32 R2, RZ, RZ, UR39 ;  /* 0x00000027ff027e24 */ /* 0x006fe4000f8e00ff */
[----:B------:R-:W-:-:S04]  /*1c90*/  UISETP.NE.AND UP0, UPT, UR4, 0x3, UPT ;  /* 0x000000030400788c */ /* 0x000fc8000bf05270 */
[----:B------:R-:W-:Y:S02]  /*1ca0*/  USEL UR5, URZ, 0x1, UP0 ;  /* 0x000000013f057887 */ /* 0x000fe40008000000 */
[----:B------:R-:W-:Y:S02]  /*1cb0*/  USEL UR8, UR4, URZ, UP0 ;  /* 0x0000003f04087287 */ /* 0x000fe40008000000 */
[----:B------:R-:W-:-:S06]  /*1cc0*/  ULOP3.LUT UR5, UR38, UR5, URZ, 0x3c, !UPT ;  /* 0x0000000526057292 */ /* 0x000fcc000f8e3c3f */
[----:B------:R-:W-:-:S07]  /*1cd0*/  IMAD.U32 R3, RZ, RZ, UR5 ;  /* 0x00000005ff037e24 */ /* 0x000fce000f8e00ff */
.L_x_29:
[----:B------:R-:W-:Y:S05]  /*1ce0*/  @!P0 BRA `(.L_x_23) ;  /* 0x0000000000048947 */ /* 0x000fea0003800000 */
[----:B------:R-:W-:Y:S01]  /*1cf0*/  BPT.TRAP 0x1 ;  /* 0x000000040000795c */ /* 0x000fe20000300000 */
.L_x_23:
[----:B------:R-:W1:Y:S01]  /*1d00*/  S2UR UR5, SR_CgaCtaId ;  /* 0x00000000000579c3 */ /* 0x000e620000008800 */
[----:B------:R-:W-:Y:S01]  /*1d10*/  UMOV UR4, 0x400 ;  /* 0x0000040000047882 */ /* 0x000fe20000000000 */
[----:B------:R-:W-:Y:S01]  /*1d20*/  IMAD.U32 R5, RZ, RZ, UR8 ;  /* 0x00000008ff057e24 */ /* 0x000fe2000f8e00ff */
[----:B0-----:R-:W-:Y:S01]  /*1d30*/  SHF.L.U32 R6, R3, 0x1f, RZ ;  /* 0x0000001f03067819 */ /* 0x001fe200000006ff */
[----:B-1----:R-:W-:-:S06]  /*1d40*/  ULEA UR4, UR5, UR4, 0x18 ;  /* 0x0000000405047291 */ /* 0x002fcc000f8ec03f */
[----:B------:R-:W-:-:S04]  /*1d50*/  IMAD.U32 R0, RZ, RZ, UR4 ;  /* 0x00000004ff007e24 */ /* 0x000fc8000f8e00ff */
[----:B------:R-:W-:-:S04]  /*1d60*/  IMAD R5, R5, 0x8, R0 ;  /* 0x0000000805057824 */ /* 0x000fc800078e0200 */
[----:B------:R0:W1:Y:S01]  /*1d70*/  SYNCS.PHASECHK.TRANS64.TRYWAIT P1, [R5+URZ], R6 ;  /* 0x00000006050075a7 */ /* 0x000062000802017f */
[----:B------:R-:W-:Y:S05]  /*1d80*/  @!P0 BRA `(.L_x_24) ;  /* 0x0000000000048947 */ /* 0x000fea0003800000 */
[----:B------:R-:W-:Y:S01]  /*1d90*/  BPT.TRAP 0x1 ;  /* 0x000000040000795c */ /* 0x000fe20000300000 */
.L_x_24:
[----:B-1----:R-:W-:Y:S05]  /*1da0*/  @P1 BRA `(.L_x_25) ;  /* 0x0000000000081947 */ /* 0x002fea0003800000 */
[----:B------:R-:W1:Y:S02]  /*1db0*/  SYNCS.PHASECHK.TRANS64.TRYWAIT P1, [R5+URZ], R6 ;  /* 0x00000006050075a7 */ /* 0x000e64000802017f */
[----:B-1----:R-:W-:Y:S05]  /*1dc0*/  @!P1 BRA `(.L_x_26) ;  /* 0x00000104003c9947 */ /* 0x002fea0003800000 */
.L_x_25:
[----:B------:R-:W-:Y:S04]  /*1dd0*/  STL [R1+0x2b8], R155 ;  /* 0x0002b89b01007387 */ /* 0x000fe80000100800 */
        /* <DEDUP_REMOVED lines=21> */
[----:B------:R2:W-:Y:S04]  /*1f30*/  STL.64 [R1+0x208], R108 ;  /* 0x0002086c01007387 */ /* 0x0005e80000100a00 */
[----:B--2---:R-:W2:Y:S04]  /*1f40*/  LDL.LU.64 R108, [R1] ;  /* 0x00000000016c7983 */ /* 0x004ea80000300a00 */
[----:B------:R-:W2:Y:S04]  /*1f50*/  LDL.LU.64 R110, [R1+0x8] ;  /* 0x00000800016e7983 */ /* 0x000ea80000300a00 */
        /* <DEDUP_REMOVED lines=61> */
[----:B------:R-:W2:Y:S01]  /*2330*/  LDL.LU.64 R234, [R1+0x1f8] ;  /* 0x0001f80001ea7983 */ /* 0x000ea20000300a00 */
[----:B------:R-:W-:-:S02]  /*2340*/  ULEA UR4, UR8, UR45, 0x9 ;  /* 0x0000002d08047291 */ /* 0x000fc4000f8e483f */
[----:B------:R-:W-:Y:S01]  /*2350*/  ULEA UR6, UR8, UR9, 0x9 ;  /* 0x0000000908067291 */ /* 0x000fe2000f8e483f */
[----:B------:R-:W-:Y:S01]  /*2360*/  UMOV UR5, 0xc0000010 ;  /* 0xc000001000057882 */ /* 0x000fe20000000000 */
[----:B------:R-:W-:Y:S01]  /*2370*/  UMOV UR7, 0xc0000010 ;  /* 0xc000001000077882 */ /* 0x000fe20000000000 */
[----:B--2---:R-:W-:-:S06]  /*2380*/  WARPGROUP.ARRIVE ;  /* 0x00000000000079c5 */ /* 0x004fcc0000000000 */
[----:B------:R-:W-:Y:S03]  /*2390*/  IGMMA.64x256x32.S8.S8 R108, gdesc[UR4], R108, gsb0 ;  /* 0x06600000046c79f1 */ /* 0x000fe6000804106c */
        /* <DEDUP_REMOVED lines=65> */
[----:B--2---:R3:W5:Y:S04]  /*27b0*/  LDL.LU R155, [R1+0x2b8] ;  /* 0x0002b800019b7983 */ /* 0x0047680000300800 */
        /* <DEDUP_REMOVED lines=22> */
[----:B------:R-:W-:Y:S01]  /*2920*/  UIADD3 UR4, UR4, 0x100, URZ ;  /* 0x0000010004047890 */ /* 0x000fe2000fffe03f */
[----:B------:R-:W-:Y:S01]  /*2930*/  UMOV UR5, 0xc0000010 ;  /* 0xc000001000057882 */ /* 0x000fe20000000000 */
[----:B--2---:R-:W-:-:S07]  /*2940*/  WARPGROUP.ARRIVE ;  /* 0x00000000000079c5 */ /* 0x004fce0000000000 */
[----:B------:R-:W-:Y:S03]  /*2950*/  IGMMA.64x256x32.S8.S8 R24, gdesc[UR4], R24, gsb0 ;  /* 0x06600000041879f1 */ /* 0x000fe60008041018 */
[----:B------:R-:W-:Y:S02]  /*2960*/  WARPGROUP.DEPBAR.LE gsb0, 0x0 ;  /* 0x00008000000079c5 */ /* 0x000fe40000010000 */
[----:B---3--:R-:W-:Y:S05]  /*2970*/  @!P0 BRA `(.L_x_27) ;  /* 0x0000000000048947 */ /* 0x008fea0003800000 */
[----:B------:R-:W-:Y:S01]  /*2980*/  BPT.TRAP 0x1 ;  /* 0x000000040000795c */ /* 0x000fe20000300000 */
.L_x_27:
[----:B------:R-:W-:Y:S01]  /*2990*/  ISETP.NE.AND P1, PT, R19, RZ, PT ;  /* 0x000000ff1300720c */ /* 0x000fe20003f25270 */
[----:B------:R-:W-:-:S12]  /*29a0*/  UISETP.GT.U32.AND UP0, UPT, UR40, 0x1, UPT ;  /* 0x000000012800788c */ /* 0x000fd8000bf04070 */
[----:B01----:R-:W-:-:S04]  /*29b0*/  @P1 IMAD R5, R2, 0x8, R0 ;  /* 0x0000000802051824 */ /* 0x003fc800078e0200 */
[----:B------:R-:W-:-:S05]  /*29c0*/  @P1 VIADD R5, R5, 0x18 ;  /* 0x0000001805051836 */ /* 0x000fca0000000000 */
[----:B-----5:R-:W-:-:S04]  /*29d0*/  @P1 PRMT R5, R155, 0x654, R5 ;  /* 0x000006549b051816 */ /* 0x020fc80000000005 */
[----:B------:R0:W-:Y:S01]  /*29e0*/  @P1 SYNCS.ARRIVE.TRANS64.RED.A1T0 RZ, [R5+URZ], RZ ;  /* 0x000000ff05ff19a7 */ /* 0x0001e2000810043f */
[----:B------:R-:W-:-:S13]  /*29f0*/  PLOP3.LUT P1, PT, PT, PT, UP0, 0x80, 0x0 ;  /* 0x000000000000781c */ /* 0x000fda0003f2f008 */
[----:B0-----:R-:W-:Y:S05]  /*2a00*/  @P1 BRA `(.L_x_28) ;  /* 0x0000000000041947 */ /* 0x001fea0003800000 */
[----:B------:R-:W-:Y:S01]  /*2a10*/  BPT.TRAP 0x1 ;  /* 0x000000040000795c */ /* 0x000fe20000300000 */
.L_x_28:
[----:B------:R-:W-:Y:S01]  /*2a20*/  UIADD3 UR8, UR8, 0x1, URZ ;  /* 0x0000000108087890 */ /* 0x000fe2000fffe03f */
[----:B------:R-:W-:Y:S01]  /*2a30*/  ISETP.GT.AND P2, PT, R4, 0x1, PT ;  /* 0x000000010400780c */ /* 0x000fe20003f44270 */
[----:B------:R-:W-:Y:S02]  /*2a40*/  VIADD R2, R2, 0x1 ;  /* 0x0000000102027836 */ /* 0x000fe40000000000 */
[----:B------:R-:W-:Y:S01]  /*2a50*/  UISETP.NE.AND UP0, UPT, UR8, 0x3, UPT ;  /* 0x000000030800788c */ /* 0x000fe2000bf05270 */
[----:B------:R-:W-:Y:S02]  /*2a60*/  VIADD R4, R4, 0xffffffff ;  /* 0xffffffff04047836 */ /* 0x000fe40000000000 */
[C---:B------:R-:W-:Y:S01]  /*2a70*/  ISETP.NE.AND P1, PT, R2.reuse, 0x3, PT ;  /* 0x000000030200780c */ /* 0x040fe20003f25270 */
[----:B------:R-:W-:Y:S02]  /*2a80*/  USEL UR4, URZ, 0x1, UP0 ;  /* 0x000000013f047887 */ /* 0x000fe40008000000 */
[----:B------:R-:W-:Y:S01]  /*2a90*/  USEL UR8, UR8, URZ, UP0 ;  /* 0x0000003f08087287 */ /* 0x000fe20008000000 */
[----:B------:R-:W-:-:S03]  /*2aa0*/  SEL R2, R2, RZ, P1 ;  /* 0x000000ff02027207 */ /* 0x000fc60000800000 */
[----:B------:R-:W-:Y:S01]  /*2ab0*/  LOP3.LUT R3, R3, UR4, RZ, 0x3c, !PT ;  /* 0x0000000403037c12 */ /* 0x000fe2000f8e3cff */
[----:B------:R-:W-:Y:S07]  /*2ac0*/  @P2 BRA `(.L_x_29) ;  /* 0xfffffff000842947 */ /* 0x000fee000383ffff */
.L_x_22:
[----:B-12---:R-:W1:Y:S02]  /*2ad0*/  LDC R2, c[0x0][0x28c] ;  /* 0x0000a300ff027b82 */ /* 0x006e640000000800 */
[----:B-1----:R-:W-:-:S13]  /*2ae0*/  ISETP.GE.AND P1, PT, R2, 0x1, PT ;  /* 0x000000010200780c */ /* 0x002fda0003f26270 */
[----:B------:R-:W-:Y:S05]  /*2af0*/  @!P1 BRA `(.L_x_30) ;  /* 0x0000000000549947 */ /* 0x000fea0003800000 */
[----:B------:R-:W-:Y:S05]  /*2b00*/  @!P0 BRA `(.L_x_31) ;  /* 0x0000000000048947 */ /* 0x000fea0003800000 */
[----:B------:R-:W-:Y:S01]  /*2b10*/  BPT.TRAP 0x1 ;  /* 0x000000040000795c */ /* 0x000fe20000300000 */
.L_x_31:
[----:B------:R-:W-:Y:S01]  /*2b20*/  ISETP.NE.AND P0, PT, R19, RZ, PT ;  /* 0x000000ff1300720c */ /* 0x000fe20003f05270 */
[----:B------:R-:W-:-:S12]  /*2b30*/  BSSY B0, `(.L_x_32) ;  /* 0x000000d000007945 */ /* 0x000fd80003800000 */
[----:B------:R-:W-:Y:S05]  /*2b40*/  @!P0 BRA `(.L_x_33) ;  /* 0x00000000002c8947 */ /* 0x000fea0003800000 */
[----:B------:R-:W-:-:S04]  /*2b50*/  UISETP.LT.AND UP0, UPT, UR44, 0x1, UPT ;  /* 0x000000012c00788c */ /* 0x000fc8000bf01270 */
[----:B------:R-:W-:-:S04]  /*2b60*/  USEL UR6, UR44, 0x1, UP0 ;  /* 0x000000012c067887 */ /* 0x000fc80008000000 */
[----:B------:R-:W-:-:S04]  /*2b70*/  UIADD3 UR6, UR39, UR44, -UR6 ;  /* 0x0000002c27067290 */ /* 0x000fc8000fffe806 */
[----:B------:R-:W-:-:S04]  /*2b80*/  UIMAD.WIDE.U32 UR4, UR6, -0x55555555, URZ ;  /* 0xaaaaaaab060478a5 */ /* 0x000fc8000f8e003f */
[----:B------:R-:W-:-:S04]  /*2b90*/  USHF.R.U32.HI UR4, URZ, 0x1, UR5 ;  /* 0x000000013f047899 */ /* 0x000fc80008011605 */
[----:B------:R-:W-:-:S06]  /*2ba0*/  UIMAD UR6, UR4, -0x3, UR6 ;  /* 0xfffffffd040678a4 */ /* 0x000fcc000f8e0206 */
[----:B------:R-:W-:-:S04]  /*2bb0*/  IMAD.U32 R2, RZ, RZ, UR6 ;  /* 0x00000006ff027e24 */ /* 0x000fc8000f8e00ff */
[----:B------:R-:W-:-:S04]  /*2bc0*/  IMAD R0, R2, 0x8, R0 ;  /* 0x0000000802007824 */ /* 0x000fc800078e0200 */
[----:B------:R-:W-:-:S05]  /*2bd0*/  VIADD R0, R0, 0x18 ;  /* 0x0000001800007836 */ /* 0x000fca0000000000 */
[----:B------:R-:W-:-:S04]  /*2be0*/  PRMT R0, R155, 0x654, R0 ;  /* 0x000006549b007816 */ /* 0x000fc80000000000 */
[----:B------:R1:W-:Y:S03]  /*2bf0*/  SYNCS.ARRIVE.TRANS64.RED.A1T0 RZ, [R0+URZ], RZ ;  /* 0x000000ff00ff79a7 */ /* 0x0003e6000810043f */
.L_x_33:
[----:B------:R-:W-:Y:S05]  /*2c00*/  BSYNC B0 ;  /* 0x0000000000007941 */ /* 0x000fea0003800000 */
.L_x_32:
[----:B------:R-:W-:-:S06]  /*2c10*/  UISETP.GT.U32.AND UP0, UPT, UR40, 0x1, UPT ;  /* 0x000000012800788c */ /* 0x000fcc000bf04070 */
[----:B------:R-:W-:-:S13]  /*2c20*/  PLOP3.LUT P0, PT, PT, PT, UP0, 0x80, 0x0 ;  /* 0x000000000000781c */ /* 0x000fda0003f0f008 */
[----:B------:R-:W-:Y:S05]  /*2c30*/  @P0 BRA `(.L_x_30) ;  /* 0x0000000000040947 */ /* 0x000fea0003800000 */
[----:B------:R-:W-:Y:S01]  /*2c40*/  BPT.TRAP 0x1 ;  /* 0x000000040000795c */ /* 0x000fe20000300000 */
.L_x_30:
[----:B0-----:R-:W0:Y:S01]  /*2c50*/  S2R R6, SR_TID.X ;  /* 0x0000000000067919 */ /* 0x001e220000002100 */
[----:B------:R-:W-:Y:S01]  /*2c60*/  IMAD.MOV.U32 R13, RZ, RZ, 0x6540 ;  /* 0x00006540ff0d7424 */ /* 0x000fe200078e00ff */
[----:B------:R-:W-:Y:S02]  /*2c70*/  UIMAD.WIDE UR8, UR42, 0x100, URZ ;  /* 0x000001002a0878a5 */ /* 0x000fe4000f8e023f */
[----:B------:R-:W-:Y:S01]  /*2c80*/  USHF.R.S32.HI UR10, URZ, 0x1f, UR43 ;  /* 0x0000001f3f0a7899 */ /* 0x000fe2000801142b */
[----:B------:R-:W-:Y:S01]  /*2c90*/  ULDC.64 UR6, c[0x0][0x5d0] ;  /* 0x0001740000067ab9 */ /* 0x000fe20000000a00 */
[----:B------:R-:W-:Y:S02]  /*2ca0*/  USHF.L.U32 UR42, UR42, 0x8, URZ ;  /* 0x000000082a2a7899 */ /* 0x000fe4000800063f */
[----:B------:R-:W-:Y:S02]  /*2cb0*/  UIMAD UR4, UR10, UR6, URZ ;  /* 0x000000060a0472a4 */ /* 0x000fe4000f8e023f */
[----:B------:R-:W-:-:S02]  /*2cc0*/  UIADD3 UR39, UR44, UR39, URZ ;  /* 0x000000272c277290 */ /* 0x000fc4000fffe03f */
[----:B------:R-:W-:Y:S02]  /*2cd0*/  UIMAD UR4, UR43, UR7, UR4 ;  /* 0x000000072b0472a4 */ /* 0x000fe4000f8e0204 */
[----:B------:R-:W-:Y:S02]  /*2ce0*/  UISETP.GT.U32.AND UP1, UPT, UR39, 0x2, UPT ;  /* 0x000000022700788c */ /* 0x000fe4000bf24070 */
[----:B------:R-:W-:Y:S02]  /*2cf0*/  UISETP.GE.U32.AND UP2, UPT, UR44, 0x3, UPT ;  /* 0x000000032c00788c */ /* 0x000fe4000bf46070 */
[----:B------:R-:W-:Y:S01]  /*2d00*/  UISETP.LT.U32.AND UP1, UPT, UR44, 0x3, UP1 ;  /* 0x000000032c00788c */ /* 0x000fe20008f21070 */
[--C-:B0-----:R-:W-:Y:S01]  /*2d10*/  SHF.R.U32.HI R2, RZ, 0x7, R6.reuse ;  /* 0x00000007ff027819 */ /* 0x101fe20000011606 */
[----:B------:R-:W-:Y:S01]  /*2d20*/  IMAD.SHL.U32 R12, R6, 0x2, RZ ;  /* 0x00000002060c7824 */ /* 0x000fe200078e00ff */
[----:B------:R-:W-:Y:S02]  /*2d30*/  SHF.R.U32.HI R3, RZ, 0x2, R6 ;  /* 0x00000002ff037819 */ /* 0x000fe40000011606 */
[----:B------:R-:W-:-:S02]  /*2d40*/  LOP3.LUT R2, R2, 0x1, RZ, 0xc0, !PT ;  /* 0x0000000102027812 */ /* 0x000fc400078ec0ff */
[----:B------:R-:W-:Y:S02]  /*2d50*/  LOP3.LUT R4, R6, 0x60, RZ, 0xc0, !PT ;  /* 0x0000006006047812 */ /* 0x000fe400078ec0ff */
[----:B------:R-:W-:Y:S01]  /*2d60*/  LOP3.LUT R3, R3, 0x7, RZ, 0xc0, !PT ;  /* 0x0000000703037812 */ /* 0x000fe200078ec0ff */
[----:B------:R-:W-:Y:S01]  /*2d70*/  IMAD.SHL.U32 R160, R2, 0x40, RZ ;  /* 0x0000004002a07824 */ /* 0x000fe200078e00ff */
[----:B------:R-:W-:Y:S02]  /*2d80*/  LOP3.LUT R12, R12, 0x6, RZ, 0xc0, !PT ;  /* 0x000000060c0c7812 */ /* 0x000fe400078ec0ff */
[----:B------:R-:W-:Y:S02]  /*2d90*/  SHF.R.U32.HI R4, RZ, 0x1, R4 ;  /* 0x00000001ff047819 */ /* 0x000fe40000011604 */
[--C-:B------:R-:W-:Y:S02]  /*2da0*/  LOP3.LUT R160, R160, 0x40, R3.reuse, 0xe2, !PT ;  /* 0x00000040a0a07812 */ /* 0x100fe400078ee203 */
[----:B------:R-:W-:Y:S01]  /*2db0*/  PRMT R12, R12, R13, UR41 ;  /* 0x000000290c0c7e16 */ /* 0x000fe2000800000d */
[----:B------:R-:W-:Y:S01]  /*2dc0*/  USHF.L.U32 UR41, UR41, 0x8, URZ ;  /* 0x0000000829297899 */ /* 0x000fe2000800063f */
[----:B-1----:R-:W-:Y:S01]  /*2dd0*/  IADD3 R0, RZ, -R4, -R3 ;  /* 0x80000004ff007210 */ /* 0x002fe20007ffe803 */
[----:B------:R-:W-:Y:S01]  /*2de0*/  IMAD.MOV.U32 R3, RZ, RZ, -0x2 ;  /* 0xfffffffeff037424 */ /* 0x000fe200078e00ff */
[----:B------:R-:W-:Y:S01]  /*2df0*/  LOP3.LUT R160, R160, UR8, R4, 0xfe, !PT ;  /* 0x00000008a0a07c12 */ /* 0x000fe2000f8efe04 */
[----:B------:R-:W-:Y:S01]  /*2e00*/  IMAD.U32 R4, RZ, RZ, UR6 ;  /* 0x00000006ff047e24 */ /* 0x000fe2000f8e00ff */
[----:B------:R-:W-:Y:S01]  /*2e10*/  SHF.R.S32.HI R13, RZ, 0x1f, R12 ;  /* 0x0000001fff0d7819 */ /* 0x000fe2000001140c */
[----:B------:R-:W-:Y:S01]  /*2e20*/  ULDC UR6, c[0x0][0x284] ;  /* 0x0000a10000067ab9 */ /* 0x000fe20000000800 */
[----:B------:R-:W-:-:S02]  /*2e30*/  IMAD R0, R2, -0x40, R0 ;  /* 0xffffffc002007824 */ /* 0x000fc400078e0200 */
[----:B------:R-:W-:Y:S02]  /*2e40*/  IMAD.U32 R154, RZ, RZ, UR6 ;  /* 0x00000006ff9a7e24 */ /* 0x000fe4000f8e00ff */
[----:B------:R-:W-:-:S03]  /*2e50*/  IMAD.WIDE.U32 R4, R4, UR43, R12 ;  /* 0x0000002b04047c25 */ /* 0x000fc6000f8e000c */
[----:B------:R-:W-:Y:S01]  /*2e60*/  IADD3 R154, R154, -UR42, R0 ;  /* 0x8000002a9a9a7c10 */ /* 0x000fe2000fffe000 */
[----:B------:R-:W-:Y:S01]  /*2e70*/  VIADD R5, R5, UR4 ;  /* 0x0000000405057c36 */ /* 0x000fe20008000000 */
[----:B------:R-:W-:Y:S01]  /*2e80*/  ULDC UR4, c[0x0][0x288] ;  /* 0x0000a20000047ab9 */ /* 0x000fe20000000800 */
[----:B------:R-:W-:Y:S01]  /*2e90*/  LOP3.LUT R0, R6, 0x3, RZ, 0xc0, !PT ;  /* 0x0000000306007812 */ /* 0x000fe200078ec0ff */
[----:B------:R-:W-:-:S04]  /*2ea0*/  UISETP.GE.AND UP0, UPT, UR41, UR4, UPT ;  /* 0x000000042900728c */ /* 0x000fc8000bf06270 */
[----:B------:R-:W-:Y:S01]  /*2eb0*/  UISETP.GE.OR UP0, UPT, UR42, UR6, UP0 ;  /* 0x000000062a00728c */ /* 0x000fe20008706670 */
[----:B------:R-:W-:Y:S01]  /*2ec0*/  IMAD R0, R0, R3, UR4 ;  /* 0x0000000400007e24 */ /* 0x000fe2000f8e0203 */
[----:B------:R-:W-:Y:S02]  /*2ed0*/  UIMAD.WIDE.U32 UR4, UR39, -0x55555555, URZ ;  /* 0xaaaaaaab270478a5 */ /* 0x000fe4000f8e003f */
[----:B------:R-:W-:Y:S01]  /*2ee0*/  USEL UR6, URZ, 0x1, !UP1 ;  /* 0x000000013f067887 */ /* 0x000fe2000c800000 */
[----:B------:R-:W-:Y:S01]  /*2ef0*/  VIADD R0, R0, -UR41 ;  /* 0x8000002900007c36 */ /* 0x000fe20008000000 */
[----:B------:R-:W-:Y:S01]  /*2f00*/  PLOP3.LUT P0, PT, PT, PT, UP0, 0x80, 0x0 ;  /* 0x000000000000781c */ /* 0x000fe20003f0f008 */
[----:B------:R-:W-:Y:S02]  /*2f10*/  USHF.R.U32.HI UR4, URZ, 0x1, UR5 ;  /* 0x000000013f047899 */ /* 0x000fe40008011605 */
[----:B------:R-:W-:Y:S02]  /*2f20*/  ULOP3.LUT UR38, UR38, UR6, URZ, 0x3c, !UPT ;  /* 0x0000000626267292 */ /* 0x000fe4000f8e3c3f */
[----:B------:R-:W-:-:S02]  /*2f30*/  UIMAD UR39, UR4, -0x3, UR39 ;  /* 0xfffffffd042778a4 */ /* 0x000fc4000f8e0227 */
[----:B------:R-:W-:Y:S01]  /*2f40*/  @UP2 ULOP3.LUT UR38, UR38, 0x1, UR4, 0x78, !UPT ;  /* 0x0000000126262892 */ /* 0x000fe2000f8e7804 */
[----:B------:R-:W-:-:S05]  /*2f50*/  UMOV UR42, 0xffffffff ;  /* 0xffffffff002a7882 */ /* 0x000fca0000000000 */
[----:B------:R-:W-:Y:S06]  /*2f60*/  @P0 BRA `(.L_x_34) ;  /* 0x000000d000f80947 */ /* 0x000fec0003800000 */
[----:B------:R-:W0:Y:S01]  /*2f70*/  LDC.64 R2, c[0x0][0x5c8] ;  /* 0x00017200ff027b82 */ /* 0x000e220000000a00 */
[----:B------:R-:W-:Y:S01]  /*2f80*/  ULDC.64 UR4, c[0x0][0x5c0] ;  /* 0x0001700000047ab9 */ /* 0x000fe20000000a00 */
[----:B------:R-:W-:Y:S01]  /*2f90*/  BSSY B0, `(.L_x_34) ;  /* 0x0000d3b000007945 */ /* 0x000fe20003800000 */
[C---:B0-----:R-:W-:Y:S01]  /*2fa0*/  IMAD R6, R2.reuse, UR9, RZ ;  /* 0x0000000902067c24 */ /* 0x041fe2000f8e02ff */
[----:B------:R-:W-:Y:S01]  /*2fb0*/  SHF.L.U64.HI R9, R2, 0x3, R3 ;  /* 0x0000000302097819 */ /* 0x000fe20000010203 */
[----:B------:R-:W-:-:S04]  /*2fc0*/  IMAD.WIDE.U32 R4, R160, R2, R4 ;  /* 0x00000002a0047225 */ /* 0x000fc800078e0004 */
[----:B------:R-:W-:Y:S01]  /*2fd0*/  IMAD R6, R160, R3, R6 ;  /* 0x00000003a0067224 */ /* 0x000fe200078e0206 */
[----:B------:R-:W-:Y:S01]  /*2fe0*/  IADD3 R4, P0, R4, UR4, RZ ;  /* 0x0000000404047c10 */ /* 0x000fe2000ff1e0ff */
[----:B------:R-:W-:Y:S02]  /*2ff0*/  IMAD.SHL.U32 R8, R2, 0x8, RZ ;  /* 0x0000000802087824 */ /* 0x000fe400078e00ff */
[----:B------:R-:W-:-:S03]  /*3000*/  IMAD.IADD R6, R5, 0x1, R6 ;  /* 0x0000000105067824 */ /* 0x000fc600078e0206 */
[-C--:B------:R-:W-:Y:S02]  /*3010*/  IADD3 R10, P1, R8, R4.reuse, RZ ;  /* 0x00000004080a7210 */ /* 0x080fe40007f3e0ff */
[----:B------:R-:W-:Y:S02]  /*3020*/  IADD3.X R5, R6, UR5, RZ, P0, !PT ;  /* 0x0000000506057c10 */ /* 0x000fe400087fe4ff */
[----:B------:R-:W-:-:S03]  /*3030*/  LEA R6, P0, R2, R4, 0x7 ;  /* 0x0000000402067211 */ /* 0x000fc600078038ff */
[----:B------:R-:W-:Y:S01]  /*3040*/  IMAD.X R11, R9, 0x1, R5, P1 ;  /* 0x00000001090b7824 */ /* 0x000fe200008e0605 */
[----:B------:R-:W-:Y:S02]  /*3050*/  LEA.HI.X R7, R2, R5, R3, 0x7, P0 ;  /* 0x0000000502077211 */ /* 0x000fe400000f3c03 */
[----:B-----5:R-:W-:Y:S02]  /*3060*/  ISETP.NE.AND P0, PT, R18, RZ, PT ;  /* 0x000000ff1200720c */ /* 0x020fe40003f05270 */
[----:B------:R-:W-:-:S05]  /*3070*/  IADD3 R8, P2, R8, R6, RZ ;  /* 0x0000000608087210 */ /* 0x000fca0007f5e0ff */
[----:B------:R-:W-:-:S06]  /*3080*/  IMAD.X R9, R9, 0x1, R7, P2 ;  /* 0x0000000109097824 */ /* 0x000fcc00010e0607 */
[----:B------:R-:W-:Y:S05]  /*3090*/  @!P0 BRA `(.L_x_35) ;  /* 0x0000009800988947 */ /* 0x000fea0003800000 */
[----:B------:R-:W0:Y:S01]  /*30a0*/  LDC.64 R20, c[0x0][0x5b0] ;  /* 0x00016c00ff147b82 */ /* 0x000e220000000a00 */
[----:B------:R-:W-:Y:S01]  /*30b0*/  ULDC.64 UR6, c[0x0][0x5b8] ;  /* 0x00016e0000067ab9 */ /* 0x000fe20000000a00 */
[----:B------:R-:W-:Y:S01]  /*30c0*/  ISETP.GE.AND P1, PT, R154, 0x1, PT ;  /* 0x000000019a00780c */ /* 0x000fe20003f26270 */
[----:B------:R-:W-:Y:S02]  /*30d0*/  UIMAD UR4, UR10, UR6, URZ ;  /* 0x000000060a0472a4 */ /* 0x000fe4000f8e023f */
[----:B------:R-:W-:Y:S01]  /*30e0*/  IMAD.U32 R156, RZ, RZ, UR6 ;  /* 0x00000006ff9c7e24 */ /* 0x000fe2000f8e00ff */
[----:B------:R-:W-:Y:S01]  /*30f0*/  BSSY B1, `(.L_x_36) ;  /* 0x000000e000017945 */ /* 0x000fe20003800000 */
[----:B------:R-:W-:Y:S01]  /*3100*/  ISETP.LT.OR P2, PT, R0, 0x1, !P1 ;  /* 0x000000010000780c */ /* 0x000fe20004f41670 */
[----:B------:R-:W-:Y:S01]  /*3110*/  UIMAD UR4, UR43, UR7, UR4 ;  /* 0x000000072b0472a4 */ /* 0x000fe2000f8e0204 */
[----:B------:R-:W1:Y:S01]  /*3120*/  LDC.64 R22, c[0x0][0x5a8] ;  /* 0x00016a00ff167b82 */ /* 0x000e620000000a00 */
[----:B------:R-:W-:-:S04]  /*3130*/  IMAD.WIDE.U32 R156, R156, UR43, R12 ;  /* 0x0000002b9c9c7c25 */ /* 0x000fc8000f8e000c */
[----:B------:R-:W-:Y:S02]  /*3140*/  VIADD R153, R157, UR4 ;  /* 0x000000049d997c36 */ /* 0x000fe40008000000 */
[----:B------:R-:W-:Y:S02]  /*3150*/  IMAD.MOV.U32 R152, RZ, RZ, R156 ;  /* 0x000000ffff987224 */ /* 0x000fe400078e009c */
[----:B0-----:R-:W-:Y:S02]  /*3160*/  IMAD R161, R20, UR9, RZ ;  /* 0x0000000914a17c24 */ /* 0x001fe4000f8e02ff */
[----:B------:R-:W-:-:S04]  /*3170*/  IMAD.WIDE.U32 R2, R160, R20, R152 ;  /* 0x00000014a0027225 */ /* 0x000fc800078e0098 */
[----:B------:R-:W-:Y:S01]  /*3180*/  IMAD R161, R160, R21, R161 ;  /* 0x00000015a0a17224 */ /* 0x000fe200078e02a1 */
[----:B-1----:R-:W-:-:S04]  /*3190*/  IADD3 R14, P0, R2, R22, RZ ;  /* 0x00000016020e7210 */ /* 0x002fc80007f1e0ff */
[----:B------:R-:W-:Y:S01]  /*31a0*/  IADD3.X R15, R23, R3, R161, P0, !PT ;  /* 0x00000003170f7210 */ /* 0x000fe200007fe4a1 */
[----:B------:R-:W-:Y:S08]  /*31b0*/  @P2 BRA `(.L_x_37) ;  /* 0x0000000000042947 */ /* 0x000ff00003800000 */
[----:B------:R0:W5:Y:S02]  /*31c0*/  LDG.E.U8 R16, desc[UR36][R14.64] ;  /* 0x000000240e107981 */ /* 0x000164000c1e1100 */
.L_x_37:
[----:B------:R-:W-:Y:S05]  /*31d0*/  BSYNC B1 ;  /* 0x0000000000017941 */ /* 0x000fea0003800000 */
.L_x_36:
[----:B------:R-:W2:Y:S01]  /*31e0*/  LDL.LU R3, [R1] ;  /* 0x0000000001037983 */ /* 0x000ea20000300800 */
[----:B-----5:R-:W-:Y:S01]  /*31f0*/  LOP3.LUT R2, R16, 0xffff, RZ, 0xc0, !PT ;  /* 0x0000ffff10027812 */ /* 0x020fe200078ec0ff */
[----:B------:R-:W-:Y:S01]  /*3200*/  BSSY B1, `(.L_x_38) ;  /* 0x000000a000017945 */ /* 0x000fe20003800000 */
[----:B------:R-:W-:Y:S02]  /*3210*/  ISETP.LT.OR P0, PT, R0, 0x2, !P1 ;  /* 0x000000020000780c */ /* 0x000fe40004f01670 */
[----:B------:R-:W-:-:S05]  /*3220*/  PRMT R2, R2, 0x8880, RZ ;  /* 0x0000888002027816 */ /* 0x000fca00000000ff */
[----:B------:R-:W-:-:S04]  /*3230*/  IMAD R2, R2, R18, RZ ;  /* 0x0000001202027224 */ /* 0x000fc800078e02ff */
[----:B--2---:R-:W-:-:S05]  /*3240*/  @!P2 IMAD R3, R3, R17, R2 ;  /* 0x000000110303a224 */ /* 0x004fca00078e0202 */
[----:B------:R1:W-:Y:S01]  /*3250*/  @!P2 STG.E.U8 desc[UR36][R4.64], R3 ;  /* 0x000000030400a986 */ /* 0x0003e2000c101124 */
[----:B------:R-:W-:Y:S05]  /*3260*/  @P0 BRA `(.L_x_39) ;  /* 0x00000000000c0947 */ /* 0x000fea0003800000 */
[----:B------:R-:W2:Y:S02]  /*3270*/  LDG.E.U8 R16, desc[UR36][R14.64+0x1] ;  /* 0x000001240e107981 */ /* 0x000ea4000c1e1100 */
[----:B--2---:R-:W-:-:S05]  /*3280*/  PRMT R2, R16, 0x8880, RZ ;  /* 0x0000888010027816 */ /* 0x004fca00000000ff */
[----:B------:R-:W-:-:S07]  /*3290*/  IMAD R2, R2, R18, RZ ;  /* 0x0000001202027224 */ /* 0x000fce00078e02ff */
.L_x_39:
[----:B------:R-:W-:Y:S05]  /*32a0*/  BSYNC B1 ;  /* 0x0000000000017941 */ /* 0x000fea0003800000 */
.L_x_38:
[----:B-1----:R-:W2:Y:S01]  /*32b0*/  LDL.LU R3, [R1+0x4] ;  /* 0x0000040001037983 */ /* 0x002ea20000300800 */
[C---:B------:R-:W-:Y:S01]  /*32c0*/  SHF.L.U64.HI R159, R20.reuse, 0x3, R21 ;  /* 0x00000003149f7819 */ /* 0x040fe20000010215 */
[----:B------:R-:W-:Y:S01]  /*32d0*/  IMAD.SHL.U32 R158, R20, 0x8, RZ ;  /* 0x00000008149e7824 */ /* 0x000fe200078e00ff */
[----:B------:R-:W-:Y:S03]  /*32e0*/  BSSY B1, `(.L_x_40) ;  /* 0x000000d000017945 */ /* 0x000fe60003800000 */
[----:B------:R-:W-:-:S04]  /*32f0*/  IMAD.WIDE.U32 R12, R160, R20, R158 ;  /* 0x00000014a00c7225 */ /* 0x000fc800078e009e */
[----:B------:R-:W-:Y:S01]  /*3300*/  IMAD.IADD R161, R161, 0x1, R13 ;  /* 0x00000001a1a17824 */ /* 0x000fe200078e020d */
[----:B------:R-:W-:-:S04]  /*3310*/  IADD3 R12, P2, P3, R156, R22, R12 ;  /* 0x000000169c0c7210 */ /* 0x000fc80007b5e00c */
[----:B------:R-:W-:Y:S01]  /*3320*/  IADD3.X R13, R153, R23, R161, P2, P3 ;  /* 0x00000017990d7210 */ /* 0x000fe200017e64a1 */
[----:B--2---:R-:W-:-:S05]  /*3330*/  @!P0 IMAD R3, R3, R17, R2 ;  /* 0x0000001103038224 */ /* 0x004fca00078e0202 */
[----:B------:R1:W-:Y:S01]  /*3340*/  @!P0 STG.E.U8 desc[UR36][R4.64+0x1], R3 ;  /* 0x0000010304008986 */ /* 0x0003e2000c101124 */
[----:B------:R-:W-:-:S04]  /*3350*/  ISETP.GE.AND P0, PT, R154, 0x9, PT ;  /* 0x000000099a00780c */ /* 0x000fc80003f06270 */
[----:B------:R-:W-:-:S13]  /*3360*/  ISETP.LT.OR P4, PT, R0, 0x1, !P0 ;  /* 0x000000010000780c */ /* 0x000fda0004781670 */
[----:B-1----:R-:W-:Y:S05]  /*3370*/  @P4 BRA `(.L_x_41) ;  /* 0x00000000000c4947 */ /* 0x002fea0003800000 */
[----:B------:R-:W2:Y:S02]  /*3380*/  LDG.E.U8 R16, desc[UR36][R12.64] ;  /* 0x000000240c107981 */ /* 0x000ea4000c1e1100 */
[----:B--2---:R-:W-:-:S05]  /*3390*/  PRMT R2, R16, 0x8880, RZ ;  /* 0x0000888010027816 */ /* 0x004fca00000000ff */
[----:B------:R-:W-:-:S07]  /*33a0*/  IMAD R2, R2, R18, RZ ;  /* 0x0000001202027224 */ /* 0x000fce00078e02ff */
.L_x_41:
[----:B------:R-:W-:Y:S05]  /*33b0*/  BSYNC B1 ;  /* 0x0000000000017941 */ /* 0x000fea0003800000 */
.L_x_40:
[----:B------:R-:W2:Y:S01]  /*33c0*/  LDL.LU R3, [R1+0x8] ;  /* 0x0000080001037983 */ /* 0x000ea20000300800 */
[----:B------:R-:W-:Y:S01]  /*33d0*/  ISETP.LT.OR P2, PT, R0, 0x2, !P0 ;  /* 0x000000020000780c */ /* 0x000fe20004741670 */
[----:B------:R-:W-:Y:S01]  /*33e0*/  BSSY B1, `(.L_x_42) ;  /* 0x0000007000017945 */ /* 0x000fe20003800000 */
[----:B--2---:R-:W-:-:S05]  /*33f0*/  @!P4 IMAD R3, R3, R17, R2 ;  /* 0x000000110303c224 */ /* 0x004fca00078e0202 */
[----:B------:R1:W-:Y:S06]  /*3400*/  @!P4 STG.E.U8 desc[UR36][R10.64], R3 ;  /* 0x000000030a00c986 */ /* 0x0003ec000c101124 */
[----:B------:R-:W-:Y:S05]  /*3410*/  @P2 BRA `(.L_x_43) ;  /* 0x00000000000c2947 */ /* 0x000fea0003800000 */
[----:B------:R-:W2:Y:S02]  /*3420*/  LDG.E.U8 R16, desc[UR36][R12.64+0x1] ;  /* 0x000001240c107981 */ /* 0x000ea4000c1e1100 */
[----:B--2---:R-:W-:-:S05]  /*3430*/  PRMT R2, R16, 0x8880, RZ ;  /* 0x0000888010027816 */ /* 0x004fca00000000ff */
[----:B------:R-:W-:-:S07]  /*3440*/  IMAD R2, R2, R18, RZ ;  /* 0x0000001202027224 */ /* 0x000fce00078e02ff */
.L_x_43:
[----:B------:R-:W-:Y:S05]  /*3450*/  BSYNC B1 ;  /* 0x0000000000017941 */ /* 0x000fea0003800000 */
.L_x_42:
[----:B-1----:R-:W2:Y:S01]  /*3460*/  LDL.LU R3, [R1+0xc] ;  /* 0x00000c0001037983 */ /* 0x002ea20000300800 */
[----:B------:R-:W-:Y:S01]  /*3470*/  BSSY B1, `(.L_x_44) ;  /* 0x0000009000017945 */ /* 0x000fe20003800000 */
[----:B------:R-:W-:Y:S01]  /*3480*/  ISETP.LT.OR P3, PT, R0, 0xa, !P1 ;  /* 0x0000000a0000780c */ /* 0x000fe20004f61670 */
[----:B--2---:R-:W-:-:S05]  /*3490*/  @!P2 IMAD R3, R3, R17, R2 ;  /* 0x000000110303a224 */ /* 0x004fca00078e0202 */
[----:B------:R1:W-:Y:S01]  /*34a0*/  @!P2 STG.E.U8 desc[UR36][R10.64+0x1], R3 ;  /* 0x000001030a00a986 */ /* 0x0003e2000c101124 */
[----:B------:R-:W-:-:S13]  /*34b0*/  ISETP.LT.OR P2, PT, R0, 0x9, !P1 ;  /* 0x000000090000780c */ /* 0x000fda0004f41670 */
[----:B-1----:R-:W-:Y:S05]  /*34c0*/  @P2 BRA `(.L_x_45) ;  /* 0x00000000000c2947 */ /* 0x002fea0003800000 */
[----:B------:R-:W2:Y:S02]  /*34d0*/  LDG.E.U8 R16, desc[UR36][R14.64+0x8] ;  /* 0x000008240e107981 */ /* 0x000ea4000c1e1100 */
[----:B--2---:R-:W-:-:S05]  /*34e0*/  PRMT R2, R16, 0x8880, RZ ;  /* 0x0000888010027816 */ /* 0x004fca00000000ff */
[----:B------:R-:W-:-:S07]  /*34f0*/  IMAD R2, R2, R18, RZ ;  /* 0x0000001202027224 */ /* 0x000fce00078e02ff */
.L_x_45:
[----:B------:R-:W-:Y:S05]  /*3500*/  BSYNC B1 ;  /* 0x0000000000017941 */ /* 0x000fea0003800000 */
.L_x_44:
[----:B------:R-:W2:Y:S01]  /*3510*/  LDL.LU R3, [R1+0x10] ;  /* 0x0000100001037983 */ /* 0x000ea20000300800 */
[----:B------:R-:W-:Y:S01]  /*3520*/  BSSY B1, `(.L_x_46) ;  /* 0x0000007000017945 */ /* 0x000fe20003800000 */
[----:B--2---:R-:W-:-:S05]  /*3530*/  @!P2 IMAD R3, R3, R17, R2 ;  /* 0x000000110303a224 */ /* 0x004fca00078e0202 */
[----:B------:R1:W-:Y:S01]  /*3540*/  @!P2 STG.E.U8 desc[UR36][R4.64+0x8], R3 ;  /* 0x000008030400a986 */ /* 0x0003e2000c101124 */
[----:B------:R-:W-:Y:S05]  /*3550*/  @P3 BRA `(.L_x_47) ;  /* 0x00000000000c3947 */ /* 0x000fea0003800000 */
[----:B------:R-:W2:Y:S02]  /*3560*/  LDG.E.U8 R16, desc[UR36][R14.64+0x9] ;  /* 0x000009240e107981 */ /* 0x000ea4000c1e1100 */
[----:B--2---:R-:W-:-:S05]  /*3570*/  PRMT R2, R16, 0x8880, RZ ;  /* 0x0000888010027816 */ /* 0x004fca00000000ff */
[----:B------:R-:W-:-:S07]  /*3580*/  IMAD R2, R2, R18, RZ ;  /* 0x0000001202027224 */ /* 0x000fce00078e02ff */
.L_x_47:
[----:B------:R-:W-:Y:S05]  /*3590*/  BSYNC B1 ;  /* 0x0000000000017941 */ /* 0x000fea0003800000 */
.L_x_46:
[----:B-1----:R-:W2:Y:S01]  /*35a0*/  LDL.LU R3, [R1+0x14] ;  /* 0x0000140001037983 */ /* 0x002ea20000300800 */
[C---:B------:R-:W-:Y:S01]  /*35b0*/  ISETP.LT.OR P2, PT, R0.reuse, 0x9, !P0 ;  /* 0x000000090000780c */ /* 0x040fe20004741670 */
[----:B------:R-:W-:Y:S01]  /*35c0*/  BSSY B1, `(.L_x_48) ;  /* 0x000000b000017945 */ /* 0x000fe20003800000 */
[C---:B------:R-:W-:Y:S02]  /*35d0*/  ISETP.LT.OR P4, PT, R0.reuse, 0x11, !P1 ;  /* 0x000000110000780c */ /* 0x040fe40004f81670 */
[C---:B------:R-:W-:Y:S02]  /*35e0*/  ISETP.LT.OR P5, PT, R0.reuse, 0x12, !P1 ;  /* 0x000000120000780c */ /* 0x040fe40004fa1670 */
[----:B------:R-:W-:Y:S01]  /*35f0*/  ISETP.LT.OR P6, PT, R0, 0x11, !P0 ;  /* 0x000000110000780c */ /* 0x000fe200047c1670 */
[----:B--2---:R-:W-:-:S05]  /*3600*/  @!P3 IMAD R3, R3, R17, R2 ;  /* 0x000000110303b224 */ /* 0x004fca00078e0202 */
[----:B------:R1:W-:Y:S01]  /*3610*/  @!P3 STG.E.U8 desc[UR36][R4.64+0x9], R3 ;  /* 0x000009030400b986 */ /* 0x0003e2000c101124 */
[----:B------:R-:W-:Y:S01]  /*3620*/  ISETP.LT.OR P3, PT, R0, 0xa, !P0 ;  /* 0x0000000a0000780c */ /* 0x000fe20004761670 */
[----:B------:R-:W-:-:S12]  /*3630*/  @P2 BRA `(.L_x_49) ;  /* 0x00000000000c2947 */ /* 0x000fd80003800000 */
[----:B------:R-:W2:Y:S02]  /*3640*/  LDG.E.U8 R16, desc[UR36][R12.64+0x8] ;  /* 0x000008240c107981 */ /* 0x000ea4000c1e1100 */
[----:B--2---:R-:W-:-:S05]  /*3650*/  PRMT R2, R16, 0x8880, RZ ;  /* 0x0000888010027816 */ /* 0x004fca00000000ff */
[----:B------:R-:W-:-:S07]  /*3660*/  IMAD R2, R2, R18, RZ ;  /* 0x0000001202027224 */ /* 0x000fce00078e02ff */
.L_x_49:
[----:B------:R-:W-:Y:S05]  /*3670*/  BSYNC B1 ;  /* 0x0000000000017941 */ /* 0x000fea0003800000 */
.L_x_48:
[----:B-1----:R-:W2:Y:S01]  /*3680*/  LDL.LU R3, [R1+0x18] ;  /* 0x0000180001037983 */ /* 0x002ea20000300800 */
[----:B------:R-:W-:Y:S01]  /*3690*/  BSSY B1, `(.L_x_50) ;  /* 0x0000007000017945 */ /* 0x000fe20003800000 */
[----:B--2---:R-:W-:-:S05]  /*36a0*/  @!P2 IMAD R3, R3, R17, R2 ;  /* 0x000000110303a224 */ /* 0x004fca00078e0202 */
[----:B------:R1:W-:Y:S01]  /*36b0*/  @!P2 STG.E.U8 desc[UR36][R10.64+0x8], R3 ;  /* 0x000008030a00a986 */ /* 0x0003e2000c101124 */
[----:B------:R-:W-:Y:S05]  /*36c0*/  @P3 BRA `(.L_x_51) ;  /* 0x00000000000c3947 */ /* 0x000fea0003800000 */
[----:B------:R-:W2:Y:S02]  /*36d0*/  LDG.E.U8 R16, desc[UR36][R12.64+0x9] ;  /* 0x000009240c107981 */ /* 0x000ea4000c1e1100 */
[----:B--2---:R-:W-:-:S05]  /*36e0*/  PRMT R2, R16, 0x8880, RZ ;  /* 0x0000888010027816 */ /* 0x004fca00000000ff */
[----:B------:R-:W-:-:S07]  /*36f0*/  IMAD R2, R2, R18, RZ ;  /* 0x0000001202027224 */ /* 0x000fce00078e02ff */
.L_x_51:
[----:B------:R-:W-:Y:S05]  /*3700*/  BSYNC B1 ;  /* 0x0000000000017941 */ /* 0x000fea0003800000 */
.L_x_50:
        /* <DEDUP_REMOVED lines=8> */
.L_x_53:
[----:B------:R-:W-:Y:S05]  /*3790*/  BSYNC B1 ;  /* 0x0000000000017941 */ /* 0x000fea0003800000 */
.L_x_52:
        /* <DEDUP_REMOVED lines=8> */
.L_x_55:
[----:B------:R-:W-:Y:S05]  /*3820*/  BSYNC B1 ;  /* 0x0000000000017941 */ /* 0x000fea0003800000 */
.L_x_54:
        /* <DEDUP_REMOVED lines=8> */
.L_x_57:
[----:B------:R-:W-:Y:S05]  /*38b0*/  BSYNC B1 ;  /* 0x0000000000017941 */ /* 0x000fea0003800000 */
.L_x_56:
        /* <DEDUP_REMOVED lines=13> */
.L_x_59:
[----:B------:R-:W-:Y:S05]  /*3990*/  BSYNC B1 ;  /* 0x0000000000017941 */ /* 0x000fea0003800000 */
.L_x_58:
        /* <DEDUP_REMOVED lines=8> */
.L_x_61:
[----:B------:R-:W-:Y:S05]  /*3a20*/  BSYNC B1 ;  /* 0x0000000000017941 */ /* 0x000fea0003800000 */
.L_x_60:
        /* <DEDUP_REMOVED lines=8> */
.L_x_63:
[----:B------:R-:W-:Y:S05]  /*3ab0*/  BSYNC B1 ;  /* 0x0000000000017941 */ /* 0x000fea0003800000 */
.L_x_62:
        /* <DEDUP_REMOVED lines=8> */
.L_x_65:
[----:B------:R-:W-:Y:S05]  /*3b40*/  BSYNC B1 ;  /* 0x0000000000017941 */ /* 0x000fea0003800000 */
.L_x_64:
        /* <DEDUP_REMOVED lines=8> */
.L_x_67:
[----:B------:R-:W-:Y:S05]  /*3bd0*/  BSYNC B1 ;  /* 0x0000000000017941 */ /* 0x000fea0003800000 */
.L_x_66:
        /* <DEDUP_REMOVED lines=13> */
.L_x_69:
[----:B------:R-:W-:Y:S05]  /*3cb0*/  BSYNC B1 ;  /* 0x0000000000017941 */ /* 0x000fea0003800000 */
.L_x_68:
        /* <DEDUP_REMOVED lines=8> */
.L_x_71:
[----:B------:R-:W-:Y:S05]  /*3d40*/  BSYNC B1 ;  /* 0x0000000000017941 */ /* 0x000fea0003800000 */
.L_x_70:
        /* <DEDUP_REMOVED lines=8> */
.L_x_73:
[----:B------:R-:W-:Y:S05]  /*3dd0*/  BSYNC B1 ;  /* 0x0000000000017941 */ /* 0x000fea0003800000 */
.L_x_72:
        /* <DEDUP_REMOVED lines=8> */
.L_x_75:
[----:B------:R-:W-:Y:S05]  /*3e60*/  BSYNC B1 ;  /* 0x0000000000017941 */ /* 0x000fea0003800000 */
.L_x_74:
        /* <DEDUP_REMOVED lines=8> */
.L_x_77:
[----:B------:R-:W-:Y:S05]  /*3ef0*/  BSYNC B1 ;  /* 0x0000000000017941 */ /* 0x000fea0003800000 */
.L_x_76:
        /* <DEDUP_REMOVED lines=13> */
.L_x_79:
[----:B------:R-:W-:Y:S05]  /*3fd0*/  BSYNC B1 ;  /* 0x0000000000017941 */ /* 0x000fea0003800000 */
.L_x_78:
        /* <DEDUP_REMOVED lines=8> */
.L_x_81:
[----:B------:R-:W-:Y:S05]  /*4060*/  BSYNC B1 ;  /* 0x0000000000017941 */ /* 0x000fea0003800000 */
.L_x_80:
        /* <DEDUP_REMOVED lines=8> */
.L_x_83:
[----:B------:R-:W-:Y:S05]  /*40f0*/  BSYNC B1 ;  /* 0x0000000000017941 */ /* 0x000fea0003800000 */
.L_x_82:
        /* <DEDUP_REMOVED lines=8> */
.L_x_85:
[----:B------:R-:W-:Y:S05]  /*4180*/  BSYNC B1 ;  /* 0x0000000000017941 */ /* 0x000fea0003800000 */
.L_x_84:
        /* <DEDUP_REMOVED lines=8> */
.L_x_87:
[----:B------:R-:W-:Y:S05]  /*4210*/  BSYNC B1 ;  /* 0x0000000000017941 */ /* 0x000fea0003800000 */
.L_x_86:
        /* <DEDUP_REMOVED lines=13> */
.L_x_89:
[----:B------:R-:W-:Y:S05]  /*42f0*/  BSYNC B1 ;  /* 0x0000000000017941 */ /* 0x000fea0003800000 */
.L_x_88:
        /* <DEDUP_REMOVED lines=8> */
.L_x_91:
[----:B------:R-:W-:Y:S05]  /*4380*/  BSYNC B1 ;  /* 0x0000000000017941 */ /* 0x000fea0003800000 */
.L_x_90:
        /* <DEDUP_REMOVED lines=8> */
.L_x_93:
[----:B------:R-:W-:Y:S05]  /*4410*/  BSYNC B1 ;  /* 0x0000000000017941 */ /* 0x000fea0003800000 */
.L_x_92:
        /* <DEDUP_REMOVED lines=8> */
.L_x_95:
[----:B------:R-:W-:Y:S05]  /*44a0*/  BSYNC B1 ;  /* 0x0000000000017941 */ /* 0x000fea0003800000 */
.L_x_94:
        /* <DEDUP_REMOVED lines=8> */
.L_x_97:
[----:B------:R-:W-:Y:S05]  /*4530*/  BSYNC B1 ;  /* 0x0000000000017941 */ /* 0x000fea0003800000 */
.L_x_96:
        /* <DEDUP_REMOVED lines=13> */
.L_x_99:
[----:B------:R-:W-:Y:S05]  /*4610*/  BSYNC B1 ;  /* 0x0000000000017941 */ /* 0x000fea0003800000 */
.L_x_98:
        /* <DEDUP_REMOVED lines=8> */
.L_x_101:
[----:B------:R-:W-:Y:S05]  /*46a0*/  BSYNC B1 ;  /* 0x0000000000017941 */ /* 0x000fea0003800000 */
.L_x_100:
        /* <DEDUP_REMOVED lines=8> */
.L_x_103:
[----:B------:R-:W-:Y:S05]  /*4730*/  BSYNC B1 ;  /* 0x0000000000017941 */ /* 0x000fea0003800000 */
.L_x_102:
        /* <DEDUP_REMOVED lines=8> */
.L_x_105:
[----:B------:R-:W-:Y:S05]  /*47c0*/  BSYNC B1 ;  /* 0x0000000000017941 */ /* 0x000fea0003800000 */
.L_x_104:
        /* <DEDUP_REMOVED lines=8> */
.L_x_107:
[----:B------:R-:W-:Y:S05]  /*4850*/  BSYNC B1 ;  /* 0x0000000000017941 */ /* 0x000fea0003800000 */
.L_x_106:
        /* <DEDUP_REMOVED lines=13> */
.L_x_109:
[----:B------:R-:W-:Y:S05]  /*4930*/  BSYNC B1 ;  /* 0x0000000000017941 */ /* 0x000fea0003800000 */
.L_x_108:
        /* <DEDUP_REMOVED lines=8> */
.L_x_111:
[----:B------:R-:W-:Y:S05]  /*49c0*/  BSYNC B1 ;  /* 0x0000000000017941 */ /* 0x000fea0003800000 */
.L_x_110:
        /* <DEDUP_REMOVED lines=8> */
.L_x_113:
[----:B------:R-:W-:Y:S05]  /*4a50*/  BSYNC B1 ;  /* 0x0000000000017941 */ /* 0x000fea0003800000 */
.L_x_112:
        /* <DEDUP_REMOVED lines=8> */
.L_x_115:
[----:B------:R-:W-:Y:S05]  /*4ae0*/  BSYNC B1 ;  /* 0x0000000000017941 */ /* 0x000fea0003800000 */
.L_x_114:
        /* <DEDUP_REMOVED lines=8> */
.L_x_117:
[----:B------:R-:W-:Y:S05]  /*4b70*/  BSYNC B1 ;  /* 0x0000000000017941 */ /* 0x000fea0003800000 */
.L_x_116:
        /* <DEDUP_REMOVED lines=13> */
.L_x_119:
[----:B------:R-:W-:Y:S05]  /*4c50*/  BSYNC B1 ;  /* 0x0000000000017941 */ /* 0x000fea0003800000 */
.L_x_118:
        /* <DEDUP_REMOVED lines=8> */
.L_x_121:
[----:B------:R-:W-:Y:S05]  /*4ce0*/  BSYNC B1 ;  /* 0x0000000000017941 */ /* 0x000fea0003800000 */
.L_x_120:
        /* <DEDUP_REMOVED lines=8> */
.L_x_123:
[----:B------:R-:W-:Y:S05]  /*4d70*/  BSYNC B1 ;  /* 0x0000000000017941 */ /* 0x000fea0003800000 */
.L_x_122:
        /* <DEDUP_REMOVED lines=8> */
.L_x_125:
[----:B------:R-:W-:Y:S05]  /*4e00*/  BSYNC B1 ;  /* 0x0000000000017941 */ /* 0x000fea0003800000 */
.L_x_124:
        /* <DEDUP_REMOVED lines=8> */
.L_x_127:
[----:B------:R-:W-:Y:S05]  /*4e90*/  BSYNC B1 ;  /* 0x0000000000017941 */ /* 0x000fea0003800000 */
.L_x_126:
        /* <DEDUP_REMOVED lines=13> */
.L_x_129:
[----:B------:R-:W-:Y:S05]  /*4f70*/  BSYNC B1 ;  /* 0x0000000000017941 */ /* 0x000fea0003800000 */
.L_x_128:
        /* <DEDUP_REMOVED lines=8> */
.L_x_131:
[----:B------:R-:W-:Y:S05]  /*5000*/  BSYNC B1 ;  /* 0x0000000000017941 */ /* 0x000fea0003800000 */
.L_x_130:
        /* <DEDUP_REMOVED lines=8> */
.L_x_133:
[----:B------:R-:W-:Y:S05]  /*5090*/  BSYNC B1 ;  /* 0x0000000000017941 */ /* 0x000fea0003800000 */
.L_x_132:
        /* <DEDUP_REMOVED lines=8> */
.L_x_135:
[----:B------:R-:W-:Y:S05]  /*5120*/  BSYNC B1 ;  /* 0x0000000000017941 */ /* 0x000fea0003800000 */
.L_x_134:
        /* <DEDUP_REMOVED lines=8> */
.L_x_137:
[----:B------:R-:W-:Y:S05]  /*51b0*/  BSYNC B1 ;  /* 0x0000000000017941 */ /* 0x000fea0003800000 */
.L_x_136:
        /* <DEDUP_REMOVED lines=13> */
.L_x_139:
[----:B------:R-:W-:Y:S05]  /*5290*/  BSYNC B1 ;  /* 0x0000000000017941 */ /* 0x000fea0003800000 */
.L_x_138:
        /* <DEDUP_REMOVED lines=8> */
.L_x_141:
[----:B------:R-:W-:Y:S05]  /*5320*/  BSYNC B1 ;  /* 0x0000000000017941 */ /* 0x000fea0003800000 */
.L_x_140:
[----:B-1----:R-:W2:Y:S01]  /*5330*/  LDL.LU R3, [R1+0xd0] ;  /* 0x0000d00001037983 */ /* 0x002ea20000300800 */
[----:B------:R-:W-:Y:S01]  /*5340*/  BSSY B1, `(.L_x_142) ;  /* 0x0000007000017945 */ /* 0x000fe20003800000 */
[----:B--2---:R-:W-:-:S05]  /*5350*/  @!P3 IMAD R3, R3, R17, R2 ;  /* 0x000000110303b224 */ /* 0x004fca00078e0202 */
[----:B------:R1:W-:Y:S01]  /*5360*/  @!P3 STG.E.U8 desc[UR36][R4.64+0x68], R3 ;  /* 0x000068030400b986 */ /* 0x0003e2000c101124 */
[----:B------:R-:W-:Y:S05]  /*5370*/  @P5 BRA `(.L_x_143) ;  /* 0x00000000000c5947 */ /* 0x000fea0003800000 */
[----:B------:R-:W1:Y:S02]  /*5380*/  LDG.E.U8 R16, desc[UR36][R14.64+0x69] ;  /* 0x000069240e107981 */ /* 0x000e64000c1e1100 */
[----:B-1----:R-:W-:-:S05]  /*5390*/  PRMT R3, R16, 0x8880, RZ ;  /* 0x0000888010037816 */ /* 0x002fca00000000ff */
[----:B------:R-:W-:-:S07]  /*53a0*/  IMAD R2, R3, R18, RZ ;  /* 0x0000001203027224 */ /* 0x000fce00078e02ff */
.L_x_143:
[----:B------:R-:W-:Y:S05]  /*53b0*/  BSYNC B1 ;  /* 0x0000000000017941 */ /* 0x000fea0003800000 */
.L_x_142:
        /* <DEDUP_REMOVED lines=8> */
.L_x_145:
[----:B------:R-:W-:Y:S05]  /*5440*/  BSYNC B1 ;  /* 0x0000000000017941 */ /* 0x000fea0003800000 */
.L_x_144:
        /* <DEDUP_REMOVED lines=8> */
.L_x_147:
[----:B------:R-:W-:Y:S05]  /*54d0*/  BSYNC B1 ;  /* 0x0000000000017941 */ /* 0x000fea0003800000 */
.L_x_146:
        /* <DEDUP_REMOVED lines=10> */
[----:B------:R-:W1:Y:S02]  /*5580*/  LDG.E.U8 R16, desc[UR36][R14.64+0x70] ;  /* 0x000070240e107981 */ /* 0x000e64000c1e1100 */
[----:B-1----:R-:W-:-:S05]  /*5590*/  PRMT R3, R16, 0x8880, RZ ;  /* 0x0000888010037816 */ /* 0x002fca00000000ff */
[----:B------:R-:W-:-:S07]  /*55a0*/  IMAD R2, R3, R18, RZ ;  /* 0x0000001203027224 */ /* 0x000fce00078e02ff */
.L_x_149:
[----:B------:R-:W-:Y:S05]  /*55b0*/  BSYNC B1 ;  /* 0x0000000000017941 */ /* 0x000fea0003800000 */
.L_x_148:
        /* <DEDUP_REMOVED lines=8> */
.L_x_151:
[----:B------:R-:W-:Y:S05]  /*5640*/  BSYNC B1 ;  /* 0x0000000000017941 */ /* 0x000fea0003800000 */
.L_x_150:
        /* <DEDUP_REMOVED lines=8> */
.L_x_153:
[----:B------:R-:W-:Y:S05]  /*56d0*/  BSYNC B1 ;  /* 0x0000000000017941 */ /* 0x000fea0003800000 */
.L_x_152:
        /* <DEDUP_REMOVED lines=8> */
.L_x_155:
[----:B------:R-:W-:Y:S05]  /*5760*/  BSYNC B1 ;  /* 0x0000000000017941 */ /* 0x000fea0003800000 */
.L_x_154:
        /* <DEDUP_REMOVED lines=8> */
.L_x_157:
[----:B------:R-:W-:Y:S05]  /*57f0*/  BSYNC B1 ;  /* 0x0000000000017941 */ /* 0x000fea0003800000 */
.L_x_156:
        /* <DEDUP_REMOVED lines=13> */
.L_x_159:
[----:B------:R-:W-:Y:S05]  /*58d0*/  BSYNC B1 ;  /* 0x0000000000017941 */ /* 0x000fea0003800000 */
.L_x_158:
        /* <DEDUP_REMOVED lines=8> */
.L_x_161:
[----:B------:R-:W-:Y:S05]  /*5960*/  BSYNC B1 ;  /* 0x0000000000017941 */ /* 0x000fea0003800000 */
.L_x_160:
        /* <DEDUP_REMOVED lines=8> */
.L_x_163:
[----:B------:R-:W-:Y:S05]  /*59f0*/  BSYNC B1 ;  /* 0x0000000000017941 */ /* 0x000fea0003800000 */
.L_x_162:
        /* <DEDUP_REMOVED lines=8> */
.L_x_165:
[----:B------:R-:W-:Y:S05]  /*5a80*/  BSYNC B1 ;  /* 0x0000000000017941 */ /* 0x000fea0003800000 */
.L_x_164:
        /* <DEDUP_REMOVED lines=8> */
.L_x_167:
[----:B------:R-:W-:Y:S05]  /*5b10*/  BSYNC B1 ;  /* 0x0000000000017941 */ /* 0x000fea0003800000 */
.L_x_166:
        /* <DEDUP_REMOVED lines=13> */
.L_x_169:
[----:B------:R-:W-:Y:S05]  /*5bf0*/  BSYNC B1 ;  /* 0x0000000000017941 */ /* 0x000fea0003800000 */
.L_x_168:
        /* <DEDUP_REMOVED lines=8> */
.L_x_171:
[----:B------:R-:W-:Y:S05]  /*5c80*/  BSYNC B1 ;  /* 0x0000000000017941 */ /* 0x000fea0003800000 */
.L_x_170:
        /* <DEDUP_REMOVED lines=8> */
.L_x_173:
[----:B------:R-:W-:Y:S05]  /*5d10*/  BSYNC B1 ;  /* 0x0000000000017941 */ /* 0x000fea0003800000 */
.L_x_172:
        /* <DEDUP_REMOVED lines=8> */
.L_x_175:
[----:B------:R-:W-:Y:S05]  /*5da0*/  BSYNC B1 ;  /* 0x0000000000017941 */ /* 0x000fea0003800000 */
.L_x_174:
        /* <DEDUP_REMOVED lines=8> */
.L_x_177:
[----:B------:R-:W-:Y:S05]  /*5e30*/  BSYNC B1 ;  /* 0x0000000000017941 */ /* 0x000fea0003800000 */
.L_x_176:
        /* <DEDUP_REMOVED lines=13> */
.L_x_179:
[----:B------:R-:W-:Y:S05]  /*5f10*/  BSYNC B1 ;  /* 0x0000000000017941 */ /* 0x000fea0003800000 */
.L_x_178:
        /* <DEDUP_REMOVED lines=8> */
.L_x_181:
[----:B------:R-:W-:Y:S05]  /*5fa0*/  BSYNC B1 ;  /* 0x0000000000017941 */ /* 0x000fea0003800000 */
.L_x_180:
        /* <DEDUP_REMOVED lines=8> */
.L_x_183:
[----:B------:R-:W-:Y:S05]  /*6030*/  BSYNC B1 ;  /* 0x0000000000017941 */ /* 0x000fea0003800000 */
.L_x_182:
        /* <DEDUP_REMOVED lines=8> */
.L_x_185:
[----:B------:R-:W-:Y:S05]  /*60c0*/  BSYNC B1 ;  /* 0x0000000000017941 */ /* 0x000fea0003800000 */
.L_x_184:
        /* <DEDUP_REMOVED lines=8> */
.L_x_187:
[----:B------:R-:W-:Y:S05]  /*6150*/  BSYNC B1 ;  /* 0x0000000000017941 */ /* 0x000fea0003800000 */
.L_x_186:
        /* <DEDUP_REMOVED lines=13> */
.L_x_189:
[----:B------:R-:W-:Y:S05]  /*6230*/  BSYNC B1 ;  /* 0x0000000000017941 */ /* 0x000fea0003800000 */
.L_x_188:
        /* <DEDUP_REMOVED lines=8> */
.L_x_191:
[----:B------:R-:W-:Y:S05]  /*62c0*/  BSYNC B1 ;  /* 0x0000000000017941 */ /* 0x000fea0003800000 */
.L_x_190:
        /* <DEDUP_REMOVED lines=8> */
.L_x_193:
[----:B------:R-:W-:Y:S05]  /*6350*/  BSYNC B1 ;  /* 0x0000000000017941 */ /* 0x000fea0003800000 */
.L_x_192:
        /* <DEDUP_REMOVED lines=8> */
.L_x_195:
[----:B------:R-:W-:Y:S05]  /*63e0*/  BSYNC B1 ;  /* 0x0000000000017941 */ /* 0x000fea0003800000 */
.L_x_194:
        /* <DEDUP_REMOVED lines=8> */
.L_x_197:
[----:B------:R-:W-:Y:S05]  /*6470*/  BSYNC B1 ;  /* 0x0000000000017941 */ /* 0x000fea0003800000 */
.L_x_196:
        /* <DEDUP_REMOVED lines=13> */
.L_x_199:
[----:B------:R-:W-:Y:S05]  /*6550*/  BSYNC B1 ;  /* 0x0000000000017941 */ /* 0x000fea0003800000 */
.L_x_198:
        /* <DEDUP_REMOVED lines=8> */
.L_x_201:
[----:B------:R-:W-:Y:S05]  /*65e0*/  BSYNC B1 ;  /* 0x0000000000017941 */ /* 0x000fea0003800000 */
.L_x_200:
        /* <DEDUP_REMOVED lines=8> */
.L_x_203:
[----:B------:R-:W-:Y:S05]  /*6670*/  BSYNC B1 ;  /* 0x0000000000017941 */ /* 0x000fea0003800000 */
.L_x_202:
        /* <DEDUP_REMOVED lines=8> */
.L_x_205:
[----:B------:R-:W-:Y:S05]  /*6700*/  BSYNC B1 ;  /* 0x0000000000017941 */ /* 0x000fea0003800000 */
.L_x_204:
        /* <DEDUP_REMOVED lines=8> */
.L_x_207:
[----:B------:R-:W-:Y:S05]  /*6790*/  BSYNC B1 ;  /* 0x0000000000017941 */ /* 0x000fea0003800000 */
.L_x_206:
        /* <DEDUP_REMOVED lines=13> */
.L_x_209:
[----:B------:R-:W-:Y:S05]  /*6870*/  BSYNC B1 ;  /* 0x0000000000017941 */ /* 0x000fea0003800000 */
.L_x_208:
        /* <DEDUP_REMOVED lines=8> */
.L_x_211:
[----:B------:R-:W-:Y:S05]  /*6900*/  BSYNC B1 ;  /* 0x0000000000017941 */ /* 0x000fea0003800000 */
.L_x_210:
        /* <DEDUP_REMOVED lines=8> */
.L_x_213:
[----:B------:R-:W-:Y:S05]  /*6990*/  BSYNC B1 ;  /* 0x0000000000017941 */ /* 0x000fea0003800000 */
.L_x_212:
        /* <DEDUP_REMOVED lines=8> */
.L_x_215:
[----:B------:R-:W-:Y:S05]  /*6a20*/  BSYNC B1 ;  /* 0x0000000000017941 */ /* 0x000fea0003800000 */
.L_x_214:
        /* <DEDUP_REMOVED lines=8> */
.L_x_217:
[----:B------:R-:W-:Y:S05]  /*6ab0*/  BSYNC B1 ;  /* 0x0000000000017941 */ /* 0x000fea0003800000 */
.L_x_216:
        /* <DEDUP_REMOVED lines=13> */
.L_x_219:
[----:B------:R-:W-:Y:S05]  /*6b90*/  BSYNC B1 ;  /* 0x0000000000017941 */ /* 0x000fea0003800000 */
.L_x_218:
        /* <DEDUP_REMOVED lines=8> */
.L_x_221:
[----:B------:R-:W-:Y:S05]  /*6c20*/  BSYNC B1 ;  /* 0x0000000000017941 */ /* 0x000fea0003800000 */
.L_x_220:
        /* <DEDUP_REMOVED lines=8> */
.L_x_223:
[----:B------:R-:W-:Y:S05]  /*6cb0*/  BSYNC B1 ;  /* 0x0000000000017941 */ /* 0x000fea0003800000 */
.L_x_222:
        /* <DEDUP_REMOVED lines=8> */
.L_x_225:
[----:B------:R-:W-:Y:S05]  /*6d40*/  BSYNC B1 ;  /* 0x0000000000017941 */ /* 0x000fea0003800000 */
.L_x_224:
        /* <DEDUP_REMOVED lines=8> */
.L_x_227:
[----:B------:R-:W-:Y:S05]  /*6dd0*/  BSYNC B1 ;  /* 0x0000000000017941 */ /* 0x000fea0003800000 */
.L_x_226:
        /* <DEDUP_REMOVED lines=13> */
.L_x_229:
[----:B------:R-:W-:Y:S05]  /*6eb0*/  BSYNC B1 ;  /* 0x0000000000017941 */ /* 0x000fea0003800000 */
.L_x_228:
        /* <DEDUP_REMOVED lines=8> */
.L_x_231:
[----:B------:R-:W-:Y:S05]  /*6f40*/  BSYNC B1 ;  /* 0x0000000000017941 */ /* 0x000fea0003800000 */
.L_x_230:
        /* <DEDUP_REMOVED lines=8> */
.L_x_233:
[----:B------:R-:W-:Y:S05]  /*6fd0*/  BSYNC B1 ;  /* 0x0000000000017941 */ /* 0x000fea0003800000 */
.L_x_232:
        /* <DEDUP_REMOVED lines=8> */
.L_x_235:
[----:B------:R-:W-:Y:S05]  /*7060*/  BSYNC B1 ;  /* 0x0000000000017941 */ /* 0x000fea0003800000 */
.L_x_234:
        /* <DEDUP_REMOVED lines=8> */
.L_x_237:
[----:B------:R-:W-:Y:S05]  /*70f0*/  BSYNC B1 ;  /* 0x0000000000017941 */ /* 0x000fea0003800000 */
.L_x_236:
        /* <DEDUP_REMOVED lines=13> */
.L_x_239:
[----:B------:R-:W-:Y:S05]  /*71d0*/  BSYNC B1 ;  /* 0x0000000000017941 */ /* 0x000fea0003800000 */
.L_x_238:
        /* <DEDUP_REMOVED lines=8> */
.L_x_241:
[----:B------:R-:W-:Y:S05]  /*7260*/  BSYNC B1 ;  /* 0x0000000000017941 */ /* 0x000fea0003800000 */
.L_x_240:
        /* <DEDUP_REMOVED lines=8> */
.L_x_243:
[----:B------:R-:W-:Y:S05]  /*72f0*/  BSYNC B1 ;  /* 0x0000000000017941 */ /* 0x000fea0003800000 */
.L_x_242:
        /* <DEDUP_REMOVED lines=8> */
.L_x_245:
[----:B------:R-:W-:Y:S05]  /*7380*/  BSYNC B1 ;  /* 0x0000000000017941 */ /* 0x000fea0003800000 */
.L_x_244:
        /* <DEDUP_REMOVED lines=8> */
.L_x_247:
[----:B------:R-:W-:Y:S05]  /*7410*/  BSYNC B1 ;  /* 0x0000000000017941 */ /* 0x000fea0003800000 */
.L_x_246:
        /* <DEDUP_REMOVED lines=13> */
.L_x_249:
[----:B------:R-:W-:Y:S05]  /*74f0*/  BSYNC B1 ;  /* 0x0000000000017941 */ /* 0x000fea0003800000 */
.L_x_248:
        /* <DEDUP_REMOVED lines=8> */
.L_x_251:
[----:B------:R-:W-:Y:S05]  /*7580*/  BSYNC B1 ;  /* 0x0000000000017941 */ /* 0x000fea0003800000 */
.L_x_250:
        /* <DEDUP_REMOVED lines=8> */
.L_x_253:
[----:B------:R-:W-:Y:S05]  /*7610*/  BSYNC B1 ;  /* 0x0000000000017941 */ /* 0x000fea0003800000 */
.L_x_252:
        /* <DEDUP_REMOVED lines=8> */
.L_x_255:
[----:B------:R-:W-:Y:S05]  /*76a0*/  BSYNC B1 ;  /* 0x0000000000017941 */ /* 0x000fea0003800000 */
.L_x_254:
        /* <DEDUP_REMOVED lines=8> */
.L_x_257:
[----:B------:R-:W-:Y:S05]  /*7730*/  BSYNC B1 ;  /* 0x0000000000017941 */ /* 0x000fea0003800000 */
.L_x_256:
        /* <DEDUP_REMOVED lines=13> */
.L_x_259:
[----:B------:R-:W-:Y:S05]  /*7810*/  BSYNC B1 ;  /* 0x0000000000017941 */ /* 0x000fea0003800000 */
.L_x_258:
        /* <DEDUP_REMOVED lines=8> */
.L_x_261:
[----:B------:R-:W-:Y:S05]  /*78a0*/  BSYNC B1 ;  /* 0x0000000000017941 */ /* 0x000fea0003800000 */
.L_x_260:
        /* <DEDUP_REMOVED lines=8> */
.L_x_263:
[----:B------:R-:W-:Y:S05]  /*7930*/  BSYNC B1 ;  /* 0x0000000000017941 */ /* 0x000fea0003800000 */
.L_x_262:
        /* <DEDUP_REMOVED lines=8> */
.L_x_265:
[----:B------:R-:W-:Y:S05]  /*79c0*/  BSYNC B1 ;  /* 0x0000000000017941 */ /* 0x000fea0003800000 */
.L_x_264:
        /* <DEDUP_REMOVED lines=8> */
.L_x_267:
[----:B------:R-:W-:Y:S05]  /*7a50*/  BSYNC B1 ;  /* 0x0000000000017941 */ /* 0x000fea0003800000 */
.L_x_266:
        /* <DEDUP_REMOVED lines=13> */
.L_x_269:
[----:B------:R-:W-:Y:S05]  /*7b30*/  BSYNC B1 ;  /* 0x0000000000017941 */ /* 0x000fea0003800000 */
.L_x_268:
        /* <DEDUP_REMOVED lines=8> */
.L_x_271:
[----:B------:R-:W-:Y:S05]  /*7bc0*/  BSYNC B1 ;  /* 0x0000000000017941 */ /* 0x000fea0003800000 */
.L_x_270:
        /* <DEDUP_REMOVED lines=8> */
.L_x_273:
[----:B------:R-:W-:Y:S05]  /*7c50*/  BSYNC B1 ;  /* 0x0000000000017941 */ /* 0x000fea0003800000 */
.L_x_272:
        /* <DEDUP_REMOVED lines=8> */
.L_x_275:
[----:B------:R-:W-:Y:S05]  /*7ce0*/  BSYNC B1 ;  /* 0x0000000000017941 */ /* 0x000fea0003800000 */
.L_x_274:
        /* <DEDUP_REMOVED lines=8> */
.L_x_277:
[----:B------:R-:W-:Y:S05]  /*7d70*/  BSYNC B1 ;  /* 0x0000000000017941 */ /* 0x000fea0003800000 */
.L_x_276:
[----:B-1----:R-:W2:Y:S01]  /*7d80*/  LDL.LU R3, [R1+0x1e0] ;  /* 0x0001e00001037983 */ /* 0x002ea20000300800 */
[C---:B------:R-:W-:Y:S01]  /*7d90*/  ISETP.LT.OR P2, PT, R0.reuse, 0xf2, !P1 ;  /* 0x000000f20000780c */ /* 0x040fe20004f41670 */
[----:B------:R-:W-:Y:S01]  /*7da0*/  BSSY B1, `(.L_x_278) ;  /* 0x000000c000017945 */ /* 0x000fe20003800000 */
[----:B------:R-:W-:Y:S02]  /*7db0*/  ISETP.LT.OR P6, PT, R0, 0xf9, !P1 ;  /* 0x000000f90000780c */ /* 0x000fe40004fc1670 */
[----:B------:R-:W-:Y:S02]  /*7dc0*/  IADD3 R163, P3, R160, 0x80, RZ ;  /* 0x00000080a0a37810 */ /* 0x000fe40007f7e0ff */
        /* <DEDUP_REMOVED lines=9> */
.L_x_279:
[----:B------:R-:W-:Y:S05]  /*7e60*/  BSYNC B1 ;  /* 0x0000000000017941 */ /* 0x000fea0003800000 */
.L_x_278:
        /* <DEDUP_REMOVED lines=8> */
.L_x_281:
[----:B------:R-:W-:Y:S05]  /*7ef0*/  BSYNC B1 ;  /* 0x0000000000017941 */ /* 0x000fea0003800000 */
.L_x_280:
        /* <DEDUP_REMOVED lines=8> */
.L_x_283:
[----:B------:R-:W-:Y:S05]  /*7f80*/  BSYNC B1 ;  /* 0x0000000000017941 */ /* 0x000fea0003800000 */
.L_x_282:
        /* <DEDUP_REMOVED lines=8> */
.L_x_285:
[----:B------:R-:W-:Y:S05]  /*8010*/  BSYNC B1 ;  /* 0x0000000000017941 */ /* 0x000fea0003800000 */
.L_x_284:
[----:B-1----:R-:W2:Y:S01]  /*8020*/  LDL.LU R3, [R1+0x1f0] ;  /* 0x0001f00001037983 */ /* 0x002ea20000300800 */
[----:B------:R-:W-:Y:S01]  /*8030*/  BSSY B1, `(.L_x_286) ;  /* 0x0000008000017945 */ /* 0x000fe20003800000 */
[----:B------:R-:W-:-:S04]  /*8040*/  IMAD.WIDE.U32 R160, R163, R20, R158 ;  /* 0x00000014a3a07225 */ /* 0x000fc800078e009e */
[----:B--2---:R-:W-:-:S05]  /*8050*/  @!P6 IMAD R3, R3, R17, R2 ;  /* 0x000000110303e224 */ /* 0x004fca00078e0202 */
[----:B------:R1:W-:Y:S01]  /*8060*/  @!P6 STG.E.U8 desc[UR36][R4.64+0xf8], R3 ;  /* 0x0000f8030400e986 */ /* 0x0003e2000c101124 */
[----:B------:R-:W-:Y:S05]  /*8070*/  @P1 BRA `(.L_x_287) ;  /* 0x00000000000c1947 */ /* 0x000fea0003800000 */
[----:B------:R-:W1:Y:S02]  /*8080*/  LDG.E.U8 R16, desc[UR36][R14.64+0xf9] ;  /* 0x0000f9240e107981 */ /* 0x000e64000c1e1100 */
[----:B-1----:R-:W-:-:S05]  /*8090*/  PRMT R3, R16, 0x8880, RZ ;  /* 0x0000888010037816 */ /* 0x002fca00000000ff */
[----:B------:R-:W-:-:S07]  /*80a0*/  IMAD R2, R3, R18, RZ ;  /* 0x0000001203027224 */ /* 0x000fce00078e02ff */
.L_x_287:
[----:B------:R-:W-:Y:S05]  /*80b0*/  BSYNC B1 ;  /* 0x0000000000017941 */ /* 0x000fea0003800000 */
.L_x_286:
[----:B-1----:R-:W2:Y:S01]  /*80c0*/  LDL.LU R3, [R1+0x1f4] ;  /* 0x0001f40001037983 */ /* 0x002ea20000300800 */
[----:B------:R-:W-:Y:S01]  /*80d0*/  IMAD.WIDE.U32 R158, R163, R20, R152 ;  /* 0x00000014a39e7225 */ /* 0x000fe200078e0098 */
[----:B------:R-:W-:Y:S01]  /*80e0*/  ISETP.GE.AND P2, PT, R154, 0x81, PT ;  /* 0x000000819a00780c */ /* 0x000fe20003f46270 */
[----:B------:R-:W-:Y:S01]  /*80f0*/  BSSY B1, `(.L_x_288) ;  /* 0x000000e000017945 */ /* 0x000fe20003800000 */
[-C--:B------:R-:W-:Y:S01]  /*8100*/  IADD3 R156, P5, P4, R156, R22.reuse, R160 ;  /* 0x000000169c9c7210 */ /* 0x080fe20007cbe0a0 */
[----:B0-----:R-:W-:Y:S01]  /*8110*/  IMAD.X R15, RZ, RZ, UR9, P3 ;  /* 0x00000009ff0f7e24 */ /* 0x001fe200098e06ff */
[----:B------:R-:W-:Y:S02]  /*8120*/  ISETP.LT.OR P6, PT, R0, 0x1, !P2 ;  /* 0x000000010000780c */ /* 0x000fe400057c1670 */
[----:B------:R-:W-:Y:S01]  /*8130*/  IADD3 R14, P3, R158, R22, RZ ;  /* 0x000000169e0e7210 */ /* 0x000fe20007f7e0ff */
[----:B------:R-:W-:Y:S02]  /*8140*/  IMAD R20, R15, R20, RZ ;  /* 0x000000140f147224 */ /* 0x000fe400078e02ff */
[----:B--2---:R-:W-:-:S05]  /*8150*/  @!P1 IMAD R3, R3, R17, R2 ;  /* 0x0000001103039224 */ /* 0x004fca00078e0202 */
[----:B------:R0:W-:Y:S01]  /*8160*/  @!P1 STG.E.U8 desc[UR36][R4.64+0xf9], R3 ;  /* 0x0000f90304009986 */ /* 0x0001e2000c101124 */
[C---:B------:R-:W-:Y:S02]  /*8170*/  ISETP.LT.OR P1, PT, R0.reuse, 0xf9, !P0 ;  /* 0x000000f90000780c */ /* 0x040fe40004721670 */
[----:B------:R-:W-:-:S11]  /*8180*/  ISETP.LT.OR P0, PT, R0, 0xfa, !P0 ;  /* 0x000000fa0000780c */ /* 0x000fd60004701670 */
[----:B0-----:R-:W-:Y:S05]  /*8190*/  @P1 BRA `(.L_x_289) ;  /* 0x00000000000c1947 */ /* 0x001fea0003800000 */
[----:B------:R-:W2:Y:S02]  /*81a0*/  LDG.E.U8 R16, desc[UR36][R12.64+0xf8] ;  /* 0x0000f8240c107981 */ /* 0x000ea4000c1e1100 */
[----:B--2---:R-:W-:-:S05]  /*81b0*/  PRMT R3, R16, 0x8880, RZ ;  /* 0x0000888010037816 */ /* 0x004fca00000000ff */
[----:B------:R-:W-:-:S07]  /*81c0*/  IMAD R2, R3, R18, RZ ;  /* 0x0000001203027224 */ /* 0x000fce00078e02ff */
.L_x_289:
[----:B------:R-:W-:Y:S05]  /*81d0*/  BSYNC B1 ;  /* 0x0000000000017941 */ /* 0x000fea0003800000 */
.L_x_288:
[----:B------:R-:W2:Y:S01]  /*81e0*/  LDL.LU R3, [R1+0x1f8] ;  /* 0x0001f80001037983 */ /* 0x000ea20000300800 */
[----:B------:R-:W-:Y:S01]  /*81f0*/  BSSY B1, `(.L_x_290) ;  /* 0x0000008000017945 */ /* 0x000fe20003800000 */
[----:B------:R-:W-:Y:S02]  /*8200*/  IMAD R21, R163, R21, R20 ;  /* 0x00000015a3157224 */ /* 0x000fe400078e0214 */
[----:B--2---:R-:W-:-:S05]  /*8210*/  @!P1 IMAD R3, R3, R17, R2 ;  /* 0x0000001103039224 */ /* 0x004fca00078e0202 */
[----:B------:R0:W-:Y:S01]  /*8220*/  @!P1 STG.E.U8 desc[UR36][R10.64+0xf8], R3 ;  /* 0x0000f8030a009986 */ /* 0x0001e2000c101124 */
[----:B------:R-:W-:Y:S05]  /*8230*/  @P0 BRA `(.L_x_291) ;  /* 0x00000000000c0947 */ /* 0x000fea0003800000 */
[----:B------:R-:W0:Y:S02]  /*8240*/  LDG.E.U8 R16, desc[UR36][R12.64+0xf9] ;  /* 0x0000f9240c107981 */ /* 0x000e24000c1e1100 */
[----:B0-----:R-:W-:-:S05]  /*8250*/  PRMT R3, R16, 0x8880, RZ ;  /* 0x0000888010037816 */ /* 0x001fca00000000ff */
[----:B------:R-:W-:-:S07]  /*8260*/  IMAD R2, R3, R18, RZ ;  /* 0x0000001203027224 */ /* 0x000fce00078e02ff */
.L_x_291:
[----:B------:R-:W-:Y:S05]  /*8270*/  BSYNC B1 ;  /* 0x0000000000017941 */ /* 0x000fea0003800000 */
.L_x_290:
[----:B0-----:R-:W2:Y:S01]  /*8280*/  LDL.LU R3, [R1+0x1fc] ;  /* 0x0001fc0001037983 */ /* 0x001ea20000300800 */
[----:B------:R-:W-:Y:S01]  /*8290*/  BSSY B1, `(.L_x_292) ;  /* 0x0000009000017945 */ /* 0x000fe20003800000 */
[----:B------:R-:W-:Y:S01]  /*82a0*/  IADD3.X R15, R23, R159, R21, P3, !PT ;  /* 0x0000009f170f7210 */ /* 0x000fe20001ffe415 */
[----:B------:R-:W-:Y:S02]  /*82b0*/  IMAD.IADD R160, R21, 0x1, R161 ;  /* 0x0000000115a07824 */ /* 0x000fe400078e02a1 */
[----:B--2---:R-:W-:-:S05]  /*82c0*/  @!P0 IMAD R3, R3, R17, R2 ;  /* 0x0000001103038224 */ /* 0x004fca00078e0202 */
[----:B------:R0:W-:Y:S01]  /*82d0*/  @!P0 STG.E.U8 desc[UR36][R10.64+0xf9], R3 ;  /* 0x0000f9030a008986 */ /* 0x0001e2000c101124 */
[----:B------:R-:W-:Y:S05]  /*82e0*/  @P6 BRA `(.L_x_293) ;  /* 0x00000000000c6947 */ /* 0x000fea0003800000 */
[----:B------:R-:W0:Y:S02]  /*82f0*/  LDG.E.U8 R16, desc[UR36][R14.64] ;  /* 0x000000240e107981 */ /* 0x000e24000c1e1100 */
[----:B0-----:R-:W-:-:S05]  /*8300*/  PRMT R3, R16, 0x8880, RZ ;  /* 0x0000888010037816 */ /* 0x001fca00000000ff */
[----:B------:R-:W-:-:S07]  /*8310*/  IMAD R2, R3, R18, RZ ;  /* 0x0000001203027224 */ /* 0x000fce00078e02ff */
.L_x_293:
[----:B------:R-:W-:Y:S05]  /*8320*/  BSYNC B1 ;  /* 0x0000000000017941 */ /* 0x000fea0003800000 */
.L_x_292:
[----:B------:R-:W-:Y:S01]  /*8330*/  ISETP.LT.OR P3, PT, R0, 0x2, !P2 ;  /* 0x000000020000780c */ /* 0x000fe20005761670 */
[----:B0-----:R-:W-:Y:S01]  /*8340*/  @!P6 IMAD R3, R24, R17, R2 ;  /* 0x000000111803e224 */ /* 0x001fe200078e0202 */
[----:B------:R-:W-:Y:S01]  /*8350*/  ISETP.GE.AND P0, PT, R154, 0x89, PT ;  /* 0x000000899a00780c */ /* 0x000fe20003f06270 */
[----:B------:R-:W-:Y:S01]  /*8360*/  BSSY B1, `(.L_x_294) ;  /* 0x000000b000017945 */ /* 0x000fe20003800000 */
[----:B------:R-:W-:Y:S02]  /*8370*/  IADD3.X R157, R153, R23, R160, P5, P4 ;  /* 0x00000017999d7210 */ /* 0x000fe40002fe84a0 */
[----:B------:R0:W-:Y:S01]  /*8380*/  @!P6 STG.E.U8 desc[UR36][R6.64], R3 ;  /* 0x000000030600e986 */ /* 0x0001e2000c101124 */
[C---:B------:R-:W-:Y:S02]  /*8390*/  ISETP.LT.OR P4, PT, R0.reuse, 0x1, !P0 ;  /* 0x000000010000780c */ /* 0x040fe40004781670 */
[C---:B------:R-:W-:Y:S02]  /*83a0*/  ISETP.LT.OR P5, PT, R0.reuse, 0x2, !P0 ;  /* 0x000000020000780c */ /* 0x040fe400047a1670 */
[----:B------:R-:W-:-:S02]  /*83b0*/  ISETP.LT.OR P6, PT, R0, 0x9, !P2 ;  /* 0x000000090000780c */ /* 0x000fc400057c1670 */
[----:B------:R-:W-:Y:S01]  /*83c0*/  ISETP.LT.OR P1, PT, R0, 0xa, !P2 ;  /* 0x0000000a0000780c */ /* 0x000fe20005721670 */
[----:B------:R-:W-:-:S12]  /*83d0*/  @P3 BRA `(.L_x_295) ;  /* 0x00000000000c3947 */ /* 0x000fd80003800000 */
[----:B------:R-:W0:Y:S02]  /*83e0*/  LDG.E.U8 R16, desc[UR36][R14.64+0x1] ;  /* 0x000001240e107981 */ /* 0x000e24000c1e1100 */
[----:B0-----:R-:W-:-:S05]  /*83f0*/  PRMT R3, R16, 0x8880, RZ ;  /* 0x0000888010037816 */ /* 0x001fca00000000ff */
[----:B------:R-:W-:-:S07]  /*8400*/  IMAD R2, R3, R18, RZ ;  /* 0x0000001203027224 */ /* 0x000fce00078e02ff */
.L_x_295:
[----:B------:R-:W-:Y:S05]  /*8410*/  BSYNC B1 ;  /* 0x0000000000017941 */ /* 0x000fea0003800000 */
.L_x_294:
[----:B------:R-:W-:Y:S01]  /*8420*/  @!P3 IMAD R25, R25, R17, R2 ;  /* 0x000000111919b224 */ /* 0x000fe200078e0202 */
[----:B------:R-:W-:Y:S04]  /*8430*/  BSSY B1, `(.L_x_296) ;  /* 0x0000006000017945 */ /* 0x000fe80003800000 */
[----:B------:R1:W-:Y:S01]  /*8440*/  @!P3 STG.E.U8 desc[UR36][R6.64+0x1], R25 ;  /* 0x000001190600b986 */ /* 0x0003e2000c101124 */
[----:B------:R-:W-:Y:S05]  /*8450*/  @P4 BRA `(.L_x_297) ;  /* 0x00000000000c4947 */ /* 0x000fea0003800000 */
[----:B------:R-:W0:Y:S02]  /*8460*/  LDG.E.U8 R16, desc[UR36][R156.64] ;  /* 0x000000249c107981 */ /* 0x000e24000c1e1100 */
[----:B0-----:R-:W-:-:S05]  /*8470*/  PRMT R3, R16, 0x8880, RZ ;  /* 0x0000888010037816 */ /* 0x001fca00000000ff */
[----:B------:R-:W-:-:S07]  /*8480*/  IMAD R2, R3, R18, RZ ;  /* 0x0000001203027224 */ /* 0x000fce00078e02ff */
.L_x_297:
[----:B------:R-:W-:Y:S05]  /*8490*/  BSYNC B1 ;  /* 0x0000000000017941 */ /* 0x000fea0003800000 */
.L_x_296:
[----:B0-----:R-:W-:Y:S01]  /*84a0*/  @!P4 IMAD R3, R26, R17, R2 ;  /* 0x000000111a03c224 */ /* 0x001fe200078e0202 */
[----:B------:R-:W-:Y:S04]  /*84b0*/  BSSY B1, `(.L_x_298) ;  /* 0x0000006000017945 */ /* 0x000fe80003800000 */
[----:B------:R0:W-:Y:S01]  /*84c0*/  @!P4 STG.E.U8 desc[UR36][R8.64], R3 ;  /* 0x000000030800c986 */ /* 0x0001e2000c101124 */
[----:B------:R-:W-:Y:S05]  /*84d0*/  @P5 BRA `(.L_x_299) ;  /* 0x00000000000c5947 */ /* 0x000fea0003800000 */
[----:B------:R-:W0:Y:S02]  /*84e0*/  LDG.E.U8 R16, desc[UR36][R156.64+0x1] ;  /* 0x000001249c107981 */ /* 0x000e24000c1e1100 */
[----:B0-----:R-:W-:-:S05]  /*84f0*/  PRMT R3, R16, 0x8880, RZ ;  /* 0x0000888010037816 */ /* 0x001fca00000000ff */
[----:B------:R-:W-:-:S07]  /*8500*/  IMAD R2, R3, R18, RZ ;  /* 0x0000001203027224 */ /* 0x000fce00078e02ff */
.L_x_299:
[----:B------:R-:W-:Y:S05]  /*8510*/  BSYNC B1 ;  /* 0x0000000000017941 */ /* 0x000fea0003800000 */
.L_x_298:
[----:B------:R-:W-:Y:S01]  /*8520*/  @!P5 IMAD R27, R27, R17, R2 ;  /* 0x000000111b1bd224 */ /* 0x000fe200078e0202 */
[----:B------:R-:W-:Y:S04]  /*8530*/  BSSY B1, `(.L_x_300) ;  /* 0x0000006000017945 */ /* 0x000fe80003800000 */
[----:B------:R2:W-:Y:S01]  /*8540*/  @!P5 STG.E.U8 desc[UR36][R8.64+0x1], R27 ;  /* 0x0000011b0800d986 */ /* 0x0005e2000c101124 */
[----:B------:R-:W-:Y:S05]  /*8550*/  @P6 BRA `(.L_x_301) ;  /* 0x00000000000c6947 */ /* 0x000fea0003800000 */
[----:B------:R-:W0:Y:S02]  /*8560*/  LDG.E.U8 R16, desc[UR36][R14.64+0x8] ;  /* 0x000008240e107981 */ /* 0x000e24000c1e1100 */
[----:B0-----:R-:W-:-:S05]  /*8570*/  PRMT R3, R16, 0x8880, RZ ;  /* 0x0000888010037816 */ /* 0x001fca00000000ff */
[----:B------:R-:W-:-:S07]  /*8580*/  IMAD R2, R3, R18, RZ ;  /* 0x0000001203027224 */ /* 0x000fce00078e02ff */
.L_x_301:
[----:B------:R-:W-:Y:S05]  /*8590*/  BSYNC B1 ;  /* 0x0000000000017941 */ /* 0x000fea0003800000 */
.L_x_300:
[----:B0-----:R-:W-:Y:S01]  /*85a0*/  @!P6 IMAD R3, R28, R17, R2 ;  /* 0x000000111c03e224 */ /* 0x001fe200078e0202 */
[----:B------:R-:W-:Y:S04]  /*85b0*/  BSSY B1, `(.L_x_302) ;  /* 0x0000006000017945 */ /* 0x000fe80003800000 */
[----:B------:R0:W-:Y:S01]  /*85c0*/  @!P6 STG.E.U8 desc[UR36][R6.64+0x8], R3 ;  /* 0x000008030600e986 */ /* 0x0001e2000c101124 */
[----:B------:R-:W-:Y:S05]  /*85d0*/  @P1 BRA `(.L_x_303) ;  /* 0x00000000000c1947 */ /* 0x000fea0003800000 */
[----:B------:R-:W0:Y:S02]  /*85e0*/  LDG.E.U8 R16, desc[UR36][R14.64+0x9] ;  /* 0x000009240e107981 */ /* 0x000e24000c1e1100 */
[----:B0-----:R-:W-:-:S05]  /*85f0*/  PRMT R3, R16, 0x8880, RZ ;  /* 0x0000888010037816 */ /* 0x001fca00000000ff */
[----:B------:R-:W-:-:S07]  /*8600*/  IMAD R2, R3, R18, RZ ;  /* 0x0000001203027224 */ /* 0x000fce00078e02ff */
.L_x_303:
[----:B------:R-:W-:Y:S05]  /*8610*/  BSYNC B1 ;  /* 0x0000000000017941 */ /* 0x000fea0003800000 */
.L_x_302:
[C---:B------:R-:W-:Y:S01]  /*8620*/  ISETP.LT.OR P4, PT, R0.reuse, 0x9, !P0 ;  /* 0x000000090000780c */ /* 0x040fe20004781670 */
[----:B------:R-:W-:Y:S01]  /*8630*/  @!P1 IMAD R29, R29, R17, R2 ;  /* 0x000000111d1d9224 */ /* 0x000fe200078e0202 */
[----:B------:R-:W-:Y:S01]  /*8640*/  BSSY B1, `(.L_x_304) ;  /* 0x000000a000017945 */ /* 0x000fe20003800000 */
[C---:B------:R-:W-:Y:S02]  /*8650*/  ISETP.LT.OR P3, PT, R0.reuse, 0xa, !P0 ;  /* 0x0000000a0000780c */ /* 0x040fe40004761670 */
[C---:B------:R-:W-:Y:S01]  /*8660*/  ISETP.LT.OR P5, PT, R0.reuse, 0x11, !P2 ;  /* 0x000000110000780c */ /* 0x040fe200057a1670 */
[----:B------:R3:W-:Y:S01]  /*8670*/  @!P1 STG.E.U8 desc[UR36][R6.64+0x9], R29 ;  /* 0x0000091d06009986 */ /* 0x0007e2000c101124 */
[C---:B------:R-:W-:Y:S02]  /*8680*/  ISETP.LT.OR P6, PT, R0.reuse, 0x12, !P2 ;  /* 0x000000120000780c */ /* 0x040fe400057c1670 */
[----:B------:R-:W-:-:S04]  /*8690*/  ISETP.LT.OR P1, PT, R0, 0x11, !P0 ;  /* 0x000000110000780c */ /* 0x000fc80004721670 */
[----:B------:R-:W-:Y:S09]  /*86a0*/  @P4 BRA `(.L_x_305) ;  /* 0x00000000000c4947 */ /* 0x000ff20003800000 */
[----:B------:R-:W0:Y:S02]  /*86b0*/  LDG.E.U8 R16, desc[UR36][R156.64+0x8] ;  /* 0x000008249c107981 */ /* 0x000e24000c1e1100 */
[----:B0-----:R-:W-:-:S05]  /*86c0*/  PRMT R3, R16, 0x8880, RZ ;  /* 0x0000888010037816 */ /* 0x001fca00000000ff */
[----:B------:R-:W-:-:S07]  /*86d0*/  IMAD R2, R3, R18, RZ ;  /* 0x0000001203027224 */ /* 0x000fce00078e02ff */
.L_x_305:
[----:B------:R-:W-:Y:S05]  /*86e0*/  BSYNC B1 ;  /* 0x0000000000017941 */ /* 0x000fea0003800000 */
.L_x_304:
[----:B0-----:R-:W-:Y:S01]  /*86f0*/  @!P4 IMAD R3, R30, R17, R2 ;  /* 0x000000111e03c224 */ /* 0x001fe200078e0202 */
[----:B------:R-:W-:Y:S04]  /*8700*/  BSSY B1, `(.L_x_306) ;  /* 0x0000006000017945 */ /* 0x000fe80003800000 */
[----:B------:R0:W-:Y:S01]  /*8710*/  @!P4 STG.E.U8 desc[UR36][R8.64+0x8], R3 ;  /* 0x000008030800c986 */ /* 0x0001e2000c101124 */
[----:B------:R-:W-:Y:S05]  /*8720*/  @P3 BRA `(.L_x_307) ;  /* 0x00000000000c3947 */ /* 0x000fea0003800000 */
[----:B------:R-:W0:Y:S02]  /*8730*/  LDG.E.U8 R16, desc[UR36][R156.64+0x9] ;  /* 0x000009249c107981 */ /* 0x000e24000c1e1100 */
[----:B0-----:R-:W-:-:S05]  /*8740*/  PRMT R3, R16, 0x8880, RZ ;  /* 0x0000888010037816 */ /* 0x001fca00000000ff */
[----:B------:R-:W-:-:S07]  /*8750*/  IMAD R2, R3, R18, RZ ;  /* 0x0000001203027224 */ /* 0x000fce00078e02ff */
.L_x_307:
[----:B------:R-:W-:Y:S05]  /*8760*/  BSYNC B1 ;  /* 0x0000000000017941 */ /* 0x000fea0003800000 */
.L_x_306:
[----:B------:R-:W-:Y:S01]  /*8770*/  @!P3 IMAD R31, R31, R17, R2 ;  /* 0x000000111f1fb224 */ /* 0x000fe200078e0202 */
[----:B------:R-:W-:Y:S04]  /*8780*/  BSSY B1, `(.L_x_308) ;  /* 0x0000006000017945 */ /* 0x000fe80003800000 */
[----:B------:R4:W-:Y:S01]  /*8790*/  @!P3 STG.E.U8 desc[UR36][R8.64+0x9], R31 ;  /* 0x0000091f0800b986 */ /* 0x0009e2000c101124 */
[----:B------:R-:W-:Y:S05]  /*87a0*/  @P5 BRA `(.L_x_309) ;  /* 0x00000000000c5947 */ /* 0x000fea0003800000 */
[----:B------:R-:W0:Y:S02]  /*87b0*/  LDG.E.U8 R16, desc[UR36][R14.64+0x10] ;  /* 0x000010240e107981 */ /* 0x000e24000c1e1100 */
[----:B0-----:R-:W-:-:S05]  /*87c0*/  PRMT R3, R16, 0x8880, RZ ;  /* 0x0000888010037816 */ /* 0x001fca00000000ff */
[----:B------:R-:W-:-:S07]  /*87d0*/  IMAD R2, R3, R18, RZ ;  /* 0x0000001203027224 */ /* 0x000fce00078e02ff */
.L_x_309:
[----:B------:R-:W-:Y:S05]  /*87e0*/  BSYNC B1 ;  /* 0x0000000000017941 */ /* 0x000fea0003800000 */
.L_x_308:
[----:B0-----:R-:W-:Y:S01]  /*87f0*/  @!P5 IMAD R3, R32, R17, R2 ;  /* 0x000000112003d224 */ /* 0x001fe200078e0202 */
[----:B------:R-:W-:Y:S04]  /*8800*/  BSSY B1, `(.L_x_310) ;  /* 0x0000006000017945 */ /* 0x000fe80003800000 */
[----:B------:R0:W-:Y:S01]  /*8810*/  @!P5 STG.E.U8 desc[UR36][R6.64+0x10], R3 ;  /* 0x000010030600d986 */ /* 0x0001e2000c101124 */
[----:B------:R-:W-:Y:S05]  /*8820*/  @P6 BRA `(.L_x_311) ;  /* 0x00000000000c6947 */ /* 0x000fea0003800000 */
[----:B------:R-:W0:Y:S02]  /*8830*/  LDG.E.U8 R16, desc[UR36][R14.64+0x11] ;  /* 0x000011240e107981 */ /* 0x000e24000c1e1100 */
[----:B0-----:R-:W-:-:S05]  /*8840*/  PRMT R3, R16, 0x8880, RZ ;  /* 0x0000888010037816 */ /* 0x001fca00000000ff */
[----:B------:R-:W-:-:S07]  /*8850*/  IMAD R2, R3, R18, RZ ;  /* 0x0000001203027224 */ /* 0x000fce00078e02ff */
.L_x_311:
[----:B------:R-:W-:Y:S05]  /*8860*/  BSYNC B1 ;  /* 0x0000000000017941 */ /* 0x000fea0003800000 */
.L_x_310:
[----:B------:R-:W-:Y:S01]  /*8870*/  @!P6 IMAD R33, R33, R17, R2 ;  /* 0x000000112121e224 */ /* 0x000fe200078e0202 */
[----:B------:R-:W-:Y:S04]  /*8880*/  BSSY B1, `(.L_x_312) ;  /* 0x0000006000017945 */ /* 0x000fe80003800000 */
[----:B------:R0:W-:Y:S01]  /*8890*/  @!P6 STG.E.U8 desc[UR36][R6.64+0x11], R33 ;  /* 0x000011210600e986 */ /* 0x0001e2000c101124 */
[----:B------:R-:W-:Y:S05]  /*88a0*/  @P1 BRA `(.L_x_313) ;  /* 0x00000000000c1947 */ /* 0x000fea0003800000 */
[----:B------:R-:W0:Y:S02]  /*88b0*/  LDG.E.U8 R16, desc[UR36][R156.64+0x10] ;  /* 0x000010249c107981 */ /* 0x000e24000c1e1100 */
[----:B0-----:R-:W-:-:S05]  /*88c0*/  PRMT R3, R16, 0x8880, RZ ;  /* 0x0000888010037816 */ /* 0x001fca00000000ff */
[----:B------:R-:W-:-:S07]  /*88d0*/  IMAD R2, R3, R18, RZ ;  /* 0x0000001203027224 */ /* 0x000fce00078e02ff */
.L_x_313:
[----:B------:R-:W-:Y:S05]  /*88e0*/  BSYNC B1 ;  /* 0x0000000000017941 */ /* 0x000fea0003800000 */
.L_x_312:
[----:B------:R-:W-:Y:S01]  /*88f0*/  ISETP.LT.OR P4, PT, R0, 0x12, !P0 ;  /* 0x000000120000780c */ /* 0x000fe20004781670 */
[----:B0-----:R-:W-:Y:S01]  /*8900*/  @!P1 IMAD R3, R34, R17, R2 ;  /* 0x0000001122039224 */ /* 0x001fe200078e0202 */
        /* <DEDUP_REMOVED lines=10> */
.L_x_315:
[----:B------:R-:W-:Y:S05]  /*89b0*/  BSYNC B1 ;  /* 0x0000000000017941 */ /* 0x000fea0003800000 */
.L_x_314:
[----:B------:R-:W-:Y:S01]  /*89c0*/  @!P4 IMAD R35, R35, R17, R2 ;  /* 0x000000112323c224 */ /* 0x000fe200078e0202 */
[----:B------:R-:W-:Y:S04]  /*89d0*/  BSSY B1, `(.L_x_316) ;  /* 0x0000006000017945 */ /* 0x000fe80003800000 */
[----:B------:R0:W-:Y:S01]  /*89e0*/  @!P4 STG.E.U8 desc[UR36][R8.64+0x11], R35 ;  /* 0x000011230800c986 */ /* 0x0001e2000c101124 */
[----:B------:R-:W-:Y:S05]  /*89f0*/  @P3 BRA `(.L_x_317) ;  /* 0x00000000000c3947 */ /* 0x000fea0003800000 */
[----:B------:R-:W0:Y:S02]  /*8a00*/  LDG.E.U8 R16, desc[UR36][R14.64+0x18] ;  /* 0x000018240e107981 */ /* 0x000e24000c1e1100 */
[----:B0-----:R-:W-:-:S05]  /*8a10*/  PRMT R3, R16, 0x8880, RZ ;  /* 0x0000888010037816 */ /* 0x001fca00000000ff */
[----:B------:R-:W-:-:S07]  /*8a20*/  IMAD R2, R3, R18, RZ ;  /* 0x0000001203027224 */ /* 0x000fce00078e02ff */
.L_x_317:
[----:B------:R-:W-:Y:S05]  /*8a30*/  BSYNC B1 ;  /* 0x0000000000017941 */ /* 0x000fea0003800000 */
.L_x_316:
[----:B0-----:R-:W-:Y:S01]  /*8a40*/  @!P3 IMAD R3, R36, R17, R2 ;  /* 0x000000112403b224 */ /* 0x001fe200078e0202 */
[----:B------:R-:W-:Y:S04]  /*8a50*/  BSSY B1, `(.L_x_318) ;  /* 0x0000006000017945 */ /* 0x000fe80003800000 */
[----:B------:R0:W-:Y:S01]  /*8a60*/  @!P3 STG.E.U8 desc[UR36][R6.64+0x18], R3 ;  /* 0x000018030600b986 */ /* 0x0001e2000c101124 */
[----:B------:R-:W-:Y:S05]  /*8a70*/  @P5 BRA `(.L_x_319) ;  /* 0x00000000000c5947 */ /* 0x000fea0003800000 */
[----:B------:R-:W0:Y:S02]  /*8a80*/  LDG.E.U8 R16, desc[UR36][R14.64+0x19] ;  /* 0x000019240e107981 */ /* 0x000e24000c1e1100 */
[----:B0-----:R-:W-:-:S05]  /*8a90*/  PRMT R3, R16, 0x8880, RZ ;  /* 0x0000888010037816 */ /* 0x001fca00000000ff */
[----:B------:R-:W-:-:S07]  /*8aa0*/  IMAD R2, R3, R18, RZ ;  /* 0x0000001203027224 */ /* 0x000fce00078e02ff */
.L_x_319:
[----:B------:R-:W-:Y:S05]  /*8ab0*/  BSYNC B1 ;  /* 0x0000000000017941 */ /* 0x000fea0003800000 */
.L_x_318:
[----:B------:R-:W-:Y:S01]  /*8ac0*/  @!P5 IMAD R37, R37, R17, R2 ;  /* 0x000000112525d224 */ /* 0x000fe200078e0202 */
[----:B------:R-:W-:Y:S04]  /*8ad0*/  BSSY B1, `(.L_x_320) ;  /* 0x0000006000017945 */ /* 0x000fe80003800000 */
[----:B------:R0:W-:Y:S01]  /*8ae0*/  @!P5 STG.E.U8 desc[UR36][R6.64+0x19], R37 ;  /* 0x000019250600d986 */ /* 0x0001e2000c101124 */
[----:B------:R-:W-:Y:S05]  /*8af0*/  @P6 BRA `(.L_x_321) ;  /* 0x00000000000c6947 */ /* 0x000fea0003800000 */
[----:B------:R-:W0:Y:S02]  /*8b00*/  LDG.E.U8 R16, desc[UR36][R156.64+0x18] ;  /* 0x000018249c107981 */ /* 0x000e24000c1e1100 */
[----:B0-----:R-:W-:-:S05]  /*8b10*/  PRMT R3, R16, 0x8880, RZ ;  /* 0x0000888010037816 */ /* 0x001fca00000000ff */
[----:B------:R-:W-:-:S07]  /*8b20*/  IMAD R2, R3, R18, RZ ;  /* 0x0000001203027224 */ /* 0x000fce00078e02ff */
.L_x_321:
[----:B------:R-:W-:Y:S05]  /*8b30*/  BSYNC B1 ;  /* 0x0000000000017941 */ /* 0x000fea0003800000 */
.L_x_320:
[----:B0-----:R-:W-:Y:S01]  /*8b40*/  @!P6 IMAD R3, R38, R17, R2 ;  /* 0x000000112603e224 */ /* 0x001fe200078e0202 */
[----:B------:R-:W-:Y:S04]  /*8b50*/  BSSY B1, `(.L_x_322) ;  /* 0x0000006000017945 */ /* 0x000fe80003800000 */
[----:B------:R0:W-:Y:S01]  /*8b60*/  @!P6 STG.E.U8 desc[UR36][R8.64+0x18], R3 ;  /* 0x000018030800e986 */ /* 0x0001e2000c101124 */
[----:B------:R-:W-:Y:S05]  /*8b70*/  @P1 BRA `(.L_x_323) ;  /* 0x00000000000c1947 */ /* 0x000fea0003800000 */
[----:B------:R-:W0:Y:S02]  /*8b80*/  LDG.E.U8 R16, desc[UR36][R156.64+0x19] ;  /* 0x000019249c107981 */ /* 0x000e24000c1e1100 */
[----:B0-----:R-:W-:-:S05]  /*8b90*/  PRMT R3, R16, 0x8880, RZ ;  /* 0x0000888010037816 */ /* 0x001fca00000000ff */
[----:B------:R-:W-:-:S07]  /*8ba0*/  IMAD R2, R3, R18, RZ ;  /* 0x0000001203027224 */ /* 0x000fce00078e02ff */
.L_x_323:
[----:B------:R-:W-:Y:S05]  /*8bb0*/  BSYNC B1 ;  /* 0x0000000000017941 */ /* 0x000fea0003800000 */
.L_x_322:
        /* <DEDUP_REMOVED lines=12> */
.L_x_325:
[----:B------:R-:W-:Y:S05]  /*8c80*/  BSYNC B1 ;  /* 0x0000000000017941 */ /* 0x000fea0003800000 */
.L_x_324:
[----:B0-----:R-:W-:Y:S01]  /*8c90*/  @!P4 IMAD R3, R40, R17, R2 ;  /* 0x000000112803c224 */ /* 0x001fe200078e0202 */
[----:B------:R-:W-:Y:S04]  /*8ca0*/  BSSY B1, `(.L_x_326) ;  /* 0x0000006000017945 */ /* 0x000fe80003800000 */
[----:B------:R0:W-:Y:S01]  /*8cb0*/  @!P4 STG.E.U8 desc[UR36][R6.64+0x20], R3 ;  /* 0x000020030600c986 */ /* 0x0001e2000c101124 */
[----:B------:R-:W-:Y:S05]  /*8cc0*/  @P3 BRA `(.L_x_327) ;  /* 0x00000000000c3947 */ /* 0x000fea0003800000 */
[----:B------:R-:W0:Y:S02]  /*8cd0*/  LDG.E.U8 R16, desc[UR36][R14.64+0x21] ;  /* 0x000021240e107981 */ /* 0x000e24000c1e1100 */
[----:B0-----:R-:W-:-:S05]  /*8ce0*/  PRMT R3, R16, 0x8880, RZ ;  /* 0x0000888010037816 */ /* 0x001fca00000000ff */
[----:B------:R-:W-:-:S07]  /*8cf0*/  IMAD R2, R3, R18, RZ ;  /* 0x0000001203027224 */ /* 0x000fce00078e02ff */
.L_x_327:
[----:B------:R-:W-:Y:S05]  /*8d00*/  BSYNC B1 ;  /* 0x0000000000017941 */ /* 0x000fea0003800000 */
.L_x_326:
[----:B------:R-:W-:Y:S01]  /*8d10*/  @!P3 IMAD R41, R41, R17, R2 ;  /* 0x000000112929b224 */ /* 0x000fe200078e0202 */
[----:B------:R-:W-:Y:S04]  /*8d20*/  BSSY B1, `(.L_x_328) ;  /* 0x0000006000017945 */ /* 0x000fe80003800000 */
[----:B------:R0:W-:Y:S01]  /*8d30*/  @!P3 STG.E.U8 desc[UR36][R6.64+0x21], R41 ;  /* 0x000021290600b986 */ /* 0x0001e2000c101124 */
[----:B------:R-:W-:Y:S05]  /*8d40*/  @P5 BRA `(.L_x_329) ;  /* 0x00000000000c5947 */ /* 0x000fea0003800000 */
[----:B------:R-:W0:Y:S02]  /*8d50*/  LDG.E.U8 R16, desc[UR36][R156.64+0x20] ;  /* 0x000020249c107981 */ /* 0x000e24000c1e1100 */
[----:B0-----:R-:W-:-:S05]  /*8d60*/  PRMT R3, R16, 0x8880, RZ ;  /* 0x0000888010037816 */ /* 0x001fca00000000ff */
[----:B------:R-:W-:-:S07]  /*8d70*/  IMAD R2, R3, R18, RZ ;  /* 0x0000001203027224 */ /* 0x000fce00078e02ff */
.L_x_329:
[----:B------:R-:W-:Y:S05]  /*8d80*/  BSYNC B1 ;  /* 0x0000000000017941 */ /* 0x000fea0003800000 */
.L_x_328:
[----:B0-----:R-:W-:Y:S01]  /*8d90*/  @!P5 IMAD R3, R42, R17, R2 ;  /* 0x000000112a03d224 */ /* 0x001fe200078e0202 */
[----:B------:R-:W-:Y:S04]  /*8da0*/  BSSY B1, `(.L_x_330) ;  /* 0x0000006000017945 */ /* 0x000fe80003800000 */
[----:B------:R0:W-:Y:S01]  /*8db0*/  @!P5 STG.E.U8 desc[UR36][R8.64+0x20], R3 ;  /* 0x000020030800d986 */ /* 0x0001e2000c101124 */
[----:B------:R-:W-:Y:S05]  /*8dc0*/  @P6 BRA `(.L_x_331) ;  /* 0x00000000000c6947 */ /* 0x000fea0003800000 */
[----:B------:R-:W0:Y:S02]  /*8dd0*/  LDG.E.U8 R16, desc[UR36][R156.64+0x21] ;  /* 0x000021249c107981 */ /* 0x000e24000c1e1100 */
[----:B0-----:R-:W-:-:S05]  /*8de0*/  PRMT R3, R16, 0x8880, RZ ;  /* 0x0000888010037816 */ /* 0x001fca00000000ff */
[----:B------:R-:W-:-:S07]  /*8df0*/  IMAD R2, R3, R18, RZ ;  /* 0x0000001203027224 */ /* 0x000fce00078e02ff */
.L_x_331:
[----:B------:R-:W-:Y:S05]  /*8e00*/  BSYNC B1 ;  /* 0x0000000000017941 */ /* 0x000fea0003800000 */
.L_x_330:
[----:B------:R-:W-:Y:S01]  /*8e10*/  @!P6 IMAD R43, R43, R17, R2 ;  /* 0x000000112b2be224 */ /* 0x000fe200078e0202 */
[----:B------:R-:W-:Y:S04]  /*8e20*/  BSSY B1, `(.L_x_332) ;  /* 0x0000006000017945 */ /* 0x000fe80003800000 */
[----:B------:R0:W-:Y:S01]  /*8e30*/  @!P6 STG.E.U8 desc[UR36][R8.64+0x21], R43 ;  /* 0x0000212b0800e986 */ /* 0x0001e2000c101124 */
[----:B------:R-:W-:Y:S05]  /*8e40*/  @P1 BRA `(.L_x_333) ;  /* 0x00000000000c1947 */ /* 0x000fea0003800000 */
[----:B------:R-:W0:Y:S02]  /*8e50*/  LDG.E.U8 R16, desc[UR36][R14.64+0x28] ;  /* 0x000028240e107981 */ /* 0x000e24000c1e1100 */
[----:B0-----:R-:W-:-:S05]  /*8e60*/  PRMT R3, R16, 0x8880, RZ ;  /* 0x0000888010037816 */ /* 0x001fca00000000ff */
[----:B------:R-:W-:-:S07]  /*8e70*/  IMAD R2, R3, R18, RZ ;  /* 0x0000001203027224 */ /* 0x000fce00078e02ff */
.L_x_333:
[----:B------:R-:W-:Y:S05]  /*8e80*/  BSYNC B1 ;  /* 0x0000000000017941 */ /* 0x000fea0003800000 */
.L_x_332:
        /* <DEDUP_REMOVED lines=12> */
.L_x_335:
[----:B------:R-:W-:Y:S05]  /*8f50*/  BSYNC B1 ;  /* 0x0000000000017941 */ /* 0x000fea0003800000 */
.L_x_334:
[----:B------:R-:W-:Y:S01]  /*8f60*/  @!P4 IMAD R45, R45, R17, R2 ;  /* 0x000000112d2dc224 */ /* 0x000fe200078e0202 */
[----:B------:R-:W-:Y:S04]  /*8f70*/  BSSY B1, `(.L_x_336) ;  /* 0x0000006000017945 */ /* 0x000fe80003800000 */
[----:B------:R0:W-:Y:S01]  /*8f80*/  @!P4 STG.E.U8 desc[UR36][R6.64+0x29], R45 ;  /* 0x0000292d0600c986 */ /* 0x0001e2000c101124 */
[----:B------:R-:W-:Y:S05]  /*8f90*/  @P3 BRA `(.L_x_337) ;  /* 0x00000000000c3947 */ /* 0x000fea0003800000 */
[----:B------:R-:W0:Y:S02]  /*8fa0*/  LDG.E.U8 R16, desc[UR36][R156.64+0x28] ;  /* 0x000028249c107981 */ /* 0x000e24000c1e1100 */
[----:B0-----:R-:W-:-:S05]  /*8fb0*/  PRMT R3, R16, 0x8880, RZ ;  /* 0x0000888010037816 */ /* 0x001fca00000000ff */
[----:B------:R-:W-:-:S07]  /*8fc0*/  IMAD R2, R3, R18, RZ ;  /* 0x0000001203027224 */ /* 0x000fce00078e02ff */
.L_x_337:
[----:B------:R-:W-:Y:S05]  /*8fd0*/  BSYNC B1 ;  /* 0x0000000000017941 */ /* 0x000fea0003800000 */
.L_x_336:
[----:B0-----:R-:W-:Y:S01]  /*8fe0*/  @!P3 IMAD R3, R46, R17, R2 ;  /* 0x000000112e03b224 */ /* 0x001fe200078e0202 */
[----:B------:R-:W-:Y:S04]  /*8ff0*/  BSSY B1, `(.L_x_338) ;  /* 0x0000006000017945 */ /* 0x000fe80003800000 */
[----:B------:R0:W-:Y:S01]  /*9000*/  @!P3 STG.E.U8 desc[UR36][R8.64+0x28], R3 ;  /* 0x000028030800b986 */ /* 0x0001e2000c101124 */
[----:B------:R-:W-:Y:S05]  /*9010*/  @P5 BRA `(.L_x_339) ;  /* 0x00000000000c5947 */ /* 0x000fea0003800000 */
[----:B------:R-:W0:Y:S02]  /*9020*/  LDG.E.U8 R16, desc[UR36][R156.64+0x29] ;  /* 0x000029249c107981 */ /* 0x000e24000c1e1100 */
[----:B0-----:R-:W-:-:S05]  /*9030*/  PRMT R3, R16, 0x8880, RZ ;  /* 0x0000888010037816 */ /* 0x001fca00000000ff */
[----:B------:R-:W-:-:S07]  /*9040*/  IMAD R2, R3, R18, RZ ;  /* 0x0000001203027224 */ /* 0x000fce00078e02ff */
.L_x_339:
[----:B------:R-:W-:Y:S05]  /*9050*/  BSYNC B1 ;  /* 0x0000000000017941 */ /* 0x000fea0003800000 */
.L_x_338:
[----:B------:R-:W-:Y:S01]  /*9060*/  @!P5 IMAD R47, R47, R17, R2 ;  /* 0x000000112f2fd224 */ /* 0x000fe200078e0202 */
[----:B------:R-:W-:Y:S04]  /*9070*/  BSSY B1, `(.L_x_340) ;  /* 0x0000006000017945 */ /* 0x000fe80003800000 */
[----:B------:R0:W-:Y:S01]  /*9080*/  @!P5 STG.E.U8 desc[UR36][R8.64+0x29], R47 ;  /* 0x0000292f0800d986 */ /* 0x0001e2000c101124 */
[----:B------:R-:W-:Y:S05]  /*9090*/  @P6 BRA `(.L_x_341) ;  /* 0x00000000000c6947 */ /* 0x000fea0003800000 */
[----:B------:R-:W0:Y:S02]  /*90a0*/  LDG.E.U8 R16, desc[UR36][R14.64+0x30] ;  /* 0x000030240e107981 */ /* 0x000e24000c1e1100 */
[----:B0-----:R-:W-:-:S05]  /*90b0*/  PRMT R3, R16, 0x8880, RZ ;  /* 0x0000888010037816 */ /* 0x001fca00000000ff */
[----:B------:R-:W-:-:S07]  /*90c0*/  IMAD R2, R3, R18, RZ ;  /* 0x0000001203027224 */ /* 0x000fce00078e02ff */
.L_x_341:
[----:B------:R-:W-:Y:S05]  /*90d0*/  BSYNC B1 ;  /* 0x0000000000017941 */ /* 0x000fea0003800000 */
.L_x_340:
[----:B0-----:R-:W-:Y:S01]  /*90e0*/  @!P6 IMAD R3, R48, R17, R2 ;  /* 0x000000113003e224 */ /* 0x001fe200078e0202 */
[----:B------:R-:W-:Y:S04]  /*90f0*/  BSSY B1, `(.L_x_342) ;  /* 0x0000006000017945 */ /* 0x000fe80003800000 */
[----:B------:R0:W-:Y:S01]  /*9100*/  @!P6 STG.E.U8 desc[UR36][R6.64+0x30], R3 ;  /* 0x000030030600e986 */ /* 0x0001e2000c101124 */
[----:B------:R-:W-:Y:S05]  /*9110*/  @P1 BRA `(.L_x_343) ;  /* 0x00000000000c1947 */ /* 0x000fea0003800000 */
[----:B------:R-:W0:Y:S02]  /*9120*/  LDG.E.U8 R16, desc[UR36][R14.64+0x31] ;  /* 0x000031240e107981 */ /* 0x000e24000c1e1100 */
[----:B0-----:R-:W-:-:S05]  /*9130*/  PRMT R3, R16, 0x8880, RZ ;  /* 0x0000888010037816 */ /* 0x001fca00000000ff */
[----:B------:R-:W-:-:S07]  /*9140*/  IMAD R2, R3, R18, RZ ;  /* 0x0000001203027224 */ /* 0x000fce00078e02ff */
.L_x_343:
[----:B------:R-:W-:Y:S05]  /*9150*/  BSYNC B1 ;  /* 0x0000000000017941 */ /* 0x000fea0003800000 */
.L_x_342:
        /* <DEDUP_REMOVED lines=12> */
.L_x_345:
[----:B------:R-:W-:Y:S05]  /*9220*/  BSYNC B1 ;  /* 0x0000000000017941 */ /* 0x000fea0003800000 */
.L_x_344:
[----:B0-----:R-:W-:Y:S01]  /*9230*/  @!P4 IMAD R3, R50, R17, R2 ;  /* 0x000000113203c224 */ /* 0x001fe200078e0202 */
[----:B------:R-:W-:Y:S04]  /*9240*/  BSSY B1, `(.L_x_346) ;  /* 0x0000006000017945 */ /* 0x000fe80003800000 */
[----:B------:R0:W-:Y:S01]  /*9250*/  @!P4 STG.E.U8 desc[UR36][R8.64+0x30], R3 ;  /* 0x000030030800c986 */ /* 0x0001e2000c101124 */
[----:B------:R-:W-:Y:S05]  /*9260*/  @P3 BRA `(.L_x_347) ;  /* 0x00000000000c3947 */ /* 0x000fea0003800000 */
[----:B------:R-:W0:Y:S02]  /*9270*/  LDG.E.U8 R16, desc[UR36][R156.64+0x31] ;  /* 0x000031249c107981 */ /* 0x000e24000c1e1100 */
[----:B0-----:R-:W-:-:S05]  /*9280*/  PRMT R3, R16, 0x8880, RZ ;  /* 0x0000888010037816 */ /* 0x001fca00000000ff */
[----:B------:R-:W-:-:S07]  /*9290*/  IMAD R2, R3, R18, RZ ;  /* 0x0000001203027224 */ /* 0x000fce00078e02ff */
.L_x_347:
[----:B------:R-:W-:Y:S05]  /*92a0*/  BSYNC B1 ;  /* 0x0000000000017941 */ /* 0x000fea0003800000 */
.L_x_346:
[----:B------:R-:W-:Y:S01]  /*92b0*/  @!P3 IMAD R51, R51, R17, R2 ;  /* 0x000000113333b224 */ /* 0x000fe200078e0202 */
[----:B------:R-:W-:Y:S04]  /*92c0*/  BSSY B1, `(.L_x_348) ;  /* 0x0000006000017945 */ /* 0x000fe80003800000 */
[----:B------:R0:W-:Y:S01]  /*92d0*/  @!P3 STG.E.U8 desc[UR36][R8.64+0x31], R51 ;  /* 0x000031330800b986 */ /* 0x0001e2000c101124 */
[----:B------:R-:W-:Y:S05]  /*92e0*/  @P5 BRA `(.L_x_349) ;  /* 0x00000000000c5947 */ /* 0x000fea0003800000 */
[----:B------:R-:W0:Y:S02]  /*92f0*/  LDG.E.U8 R16, desc[UR36][R14.64+0x38] ;  /* 0x000038240e107981 */ /* 0x000e24000c1e1100 */
[----:B0-----:R-:W-:-:S05]  /*9300*/  PRMT R3, R16, 0x8880, RZ ;  /* 0x0000888010037816 */ /* 0x001fca00000000ff */
[----:B------:R-:W-:-:S07]  /*9310*/  IMAD R2, R3, R18, RZ ;  /* 0x0000001203027224 */ /* 0x000fce00078e02ff */
.L_x_349:
[----:B------:R-:W-:Y:S05]  /*9320*/  BSYNC B1 ;  /* 0x0000000000017941 */ /* 0x000fea0003800000 */
.L_x_348:
[----:B0-----:R-:W-:Y:S01]  /*9330*/  @!P5 IMAD R3, R52, R17, R2 ;  /* 0x000000113403d224 */ /* 0x001fe200078e0202 */
[----:B------:R-:W-:Y:S04]  /*9340*/  BSSY B1, `(.L_x_350) ;  /* 0x0000006000017945 */ /* 0x000fe80003800000 */
[----:B------:R0:W-:Y:S01]  /*9350*/  @!P5 STG.E.U8 desc[UR36][R6.64+0x38], R3 ;  /* 0x000038030600d986 */ /* 0x0001e2000c101124 */
[----:B------:R-:W-:Y:S05]  /*9360*/  @P6 BRA `(.L_x_351) ;  /* 0x00000000000c6947 */ /* 0x000fea0003800000 */
[----:B------:R-:W0:Y:S02]  /*9370*/  LDG.E.U8 R16, desc[UR36][R14.64+0x39] ;  /* 0x000039240e107981 */ /* 0x000e24000c1e1100 */
[----:B0-----:R-:W-:-:S05]  /*9380*/  PRMT R3, R16, 0x8880, RZ ;  /* 0x0000888010037816 */ /* 0x001fca00000000ff */
[----:B------:R-:W-:-:S07]  /*9390*/  IMAD R2, R3, R18, RZ ;  /* 0x0000001203027224 */ /* 0x000fce00078e02ff */
.L_x_351:
[----:B------:R-:W-:Y:S05]  /*93a0*/  BSYNC B1 ;  /* 0x0000000000017941 */ /* 0x000fea0003800000 */
.L_x_350:
[----:B------:R-:W-:Y:S01]  /*93b0*/  @!P6 IMAD R53, R53, R17, R2 ;  /* 0x000000113535e224 */ /* 0x000fe200078e0202 */
[----:B------:R-:W-:Y:S04]  /*93c0*/  BSSY B1, `(.L_x_352) ;  /* 0x0000006000017945 */ /* 0x000fe80003800000 */
[----:B------:R0:W-:Y:S01]  /*93d0*/  @!P6 STG.E.U8 desc[UR36][R6.64+0x39], R53 ;  /* 0x000039350600e986 */ /* 0x0001e2000c101124 */
[----:B------:R-:W-:Y:S05]  /*93e0*/  @P1 BRA `(.L_x_353) ;  /* 0x00000000000c1947 */ /* 0x000fea0003800000 */
[----:B------:R-:W0:Y:S02]  /*93f0*/  LDG.E.U8 R16, desc[UR36][R156.64+0x38] ;  /* 0x000038249c107981 */ /* 0x000e24000c1e1100 */
[----:B0-----:R-:W-:-:S05]  /*9400*/  PRMT R3, R16, 0x8880, RZ ;  /* 0x0000888010037816 */ /* 0x001fca00000000ff */
[----:B------:R-:W-:-:S07]  /*9410*/  IMAD R2, R3, R18, RZ ;  /* 0x0000001203027224 */ /* 0x000fce00078e02ff */
.L_x_353:
[----:B------:R-:W-:Y:S05]  /*9420*/  BSYNC B1 ;  /* 0x0000000000017941 */ /* 0x000fea0003800000 */
.L_x_352:
        /* <DEDUP_REMOVED lines=12> */
.L_x_355:
[----:B------:R-:W-:Y:S05]  /*94f0*/  BSYNC B1 ;  /* 0x0000000000017941 */ /* 0x000fea0003800000 */
.L_x_354:
[----:B------:R-:W-:Y:S01]  /*9500*/  @!P4 IMAD R55, R55, R17, R2 ;  /* 0x000000113737c224 */ /* 0x000fe200078e0202 */
[----:B------:R-:W-:Y:S04]  /*9510*/  BSSY B1, `(.L_x_356) ;  /* 0x0000006000017945 */ /* 0x000fe80003800000 */
[----:B------:R0:W-:Y:S01]  /*9520*/  @!P4 STG.E.U8 desc[UR36][R8.64+0x39], R55 ;  /* 0x000039370800c986 */ /* 0x0001e2000c101124 */
[----:B------:R-:W-:Y:S05]  /*9530*/  @P3 BRA `(.L_x_357) ;  /* 0x00000000000c3947 */ /* 0x000fea0003800000 */
[----:B------:R-:W0:Y:S02]  /*9540*/  LDG.E.U8 R16, desc[UR36][R14.64+0x40] ;  /* 0x000040240e107981 */ /* 0x000e24000c1e1100 */
[----:B0-----:R-:W-:-:S05]  /*9550*/  PRMT R3, R16, 0x8880, RZ ;  /* 0x0000888010037816 */ /* 0x001fca00000000ff */
[----:B------:R-:W-:-:S07]  /*9560*/  IMAD R2, R3, R18, RZ ;  /* 0x0000001203027224 */ /* 0x000fce00078e02ff */
.L_x_357:
[----:B------:R-:W-:Y:S05]  /*9570*/  BSYNC B1 ;  /* 0x0000000000017941 */ /* 0x000fea0003800000 */
.L_x_356:
[----:B0-----:R-:W-:Y:S01]  /*9580*/  @!P3 IMAD R3, R56, R17, R2 ;  /* 0x000000113803b224 */ /* 0x001fe200078e0202 */
[----:B------:R-:W-:Y:S04]  /*9590*/  BSSY B1, `(.L_x_358) ;  /* 0x0000006000017945 */ /* 0x000fe80003800000 */
[----:B------:R0:W-:Y:S01]  /*95a0*/  @!P3 STG.E.U8 desc[UR36][R6.64+0x40], R3 ;  /* 0x000040030600b986 */ /* 0x0001e2000c101124 */
[----:B------:R-:W-:Y:S05]  /*95b0*/  @P5 BRA `(.L_x_359) ;  /* 0x00000000000c5947 */ /* 0x000fea0003800000 */
[----:B------:R-:W0:Y:S02]  /*95c0*/  LDG.E.U8 R16, desc[UR36][R14.64+0x41] ;  /* 0x000041240e107981 */ /* 0x000e24000c1e1100 */
[----:B0-----:R-:W-:-:S05]  /*95d0*/  PRMT R3, R16, 0x8880, RZ ;  /* 0x0000888010037816 */ /* 0x001fca00000000ff */
[----:B------:R-:W-:-:S07]  /*95e0*/  IMAD R2, R3, R18, RZ ;  /* 0x0000001203027224 */ /* 0x000fce00078e02ff */
.L_x_359:
[----:B------:R-:W-:Y:S05]  /*95f0*/  BSYNC B1 ;  /* 0x0000000000017941 */ /* 0x000fea0003800000 */
.L_x_358:
[----:B------:R-:W-:Y:S01]  /*9600*/  @!P5 IMAD R57, R57, R17, R2 ;  /* 0x000000113939d224 */ /* 0x000fe200078e0202 */
[----:B------:R-:W-:Y:S04]  /*9610*/  BSSY B1, `(.L_x_360) ;  /* 0x0000006000017945 */ /* 0x000fe80003800000 */
[----:B------:R0:W-:Y:S01]  /*9620*/  @!P5 STG.E.U8 desc[UR36][R6.64+0x41], R57 ;  /* 0x000041390600d986 */ /* 0x0001e2000c101124 */
[----:B------:R-:W-:Y:S05]  /*9630*/  @P6 BRA `(.L_x_361) ;  /* 0x00000000000c6947 */ /* 0x000fea0003800000 */
[----:B------:R-:W0:Y:S02]  /*9640*/  LDG.E.U8 R16, desc[UR36][R156.64+0x40] ;  /* 0x000040249c107981 */ /* 0x000e24000c1e1100 */
[----:B0-----:R-:W-:-:S05]  /*9650*/  PRMT R3, R16, 0x8880, RZ ;  /* 0x0000888010037816 */ /* 0x001fca00000000ff */
[----:B------:R-:W-:-:S07]  /*9660*/  IMAD R2, R3, R18, RZ ;  /* 0x0000001203027224 */ /* 0x000fce00078e02ff */
.L_x_361:
[----:B------:R-:W-:Y:S05]  /*9670*/  BSYNC B1 ;  /* 0x0000000000017941 */ /* 0x000fea0003800000 */
.L_x_360:
[----:B0-----:R-:W-:Y:S01]  /*9680*/  @!P6 IMAD R3, R58, R17, R2 ;  /* 0x000000113a03e224 */ /* 0x001fe200078e0202 */
[----:B------:R-:W-:Y:S04]  /*9690*/  BSSY B1, `(.L_x_362) ;  /* 0x0000006000017945 */ /* 0x000fe80003800000 */
[----:B------:R0:W-:Y:S01]  /*96a0*/  @!P6 STG.E.U8 desc[UR36][R8.64+0x40], R3 ;  /* 0x000040030800e986 */ /* 0x0001e2000c101124 */
[----:B------:R-:W-:Y:S05]  /*96b0*/  @P1 BRA `(.L_x_363) ;  /* 0x00000000000c1947 */ /* 0x000fea0003800000 */
[----:B------:R-:W0:Y:S02]  /*96c0*/  LDG.E.U8 R16, desc[UR36][R156.64+0x41] ;  /* 0x000041249c107981 */ /* 0x000e24000c1e1100 */
[----:B0-----:R-:W-:-:S05]  /*96d0*/  PRMT R3, R16, 0x8880, RZ ;  /* 0x0000888010037816 */ /* 0x001fca00000000ff */
[----:B------:R-:W-:-:S07]  /*96e0*/  IMAD R2, R3, R18, RZ ;  /* 0x0000001203027224 */ /* 0x000fce00078e02ff */
.L_x_363:
[----:B------:R-:W-:Y:S05]  /*96f0*/  BSYNC B1 ;  /* 0x0000000000017941 */ /* 0x000fea0003800000 */
.L_x_362:
        /* <DEDUP_REMOVED lines=12> */
.L_x_365:
[----:B------:R-:W-:Y:S05]  /*97c0*/  BSYNC B1 ;  /* 0x0000000000017941 */ /* 0x000fea0003800000 */
.L_x_364:
[----:B0-----:R-:W-:Y:S01]  /*97d0*/  @!P4 IMAD R3, R60, R17, R2 ;  /* 0x000000113c03c224 */ /* 0x001fe200078e0202 */
[----:B------:R-:W-:Y:S04]  /*97e0*/  BSSY B1, `(.L_x_366) ;  /* 0x0000006000017945 */ /* 0x000fe80003800000 */
[----:B------:R0:W-:Y:S01]  /*97f0*/  @!P4 STG.E.U8 desc[UR36][R6.64+0x48], R3 ;  /* 0x000048030600c986 */ /* 0x0001e2000c101124 */
[----:B------:R-:W-:Y:S05]  /*9800*/  @P3 BRA `(.L_x_367) ;  /* 0x00000000000c3947 */ /* 0x000fea0003800000 */
[----:B------:R-:W0:Y:S02]  /*9810*/  LDG.E.U8 R16, desc[UR36][R14.64+0x49] ;  /* 0x000049240e107981 */ /* 0x000e24000c1e1100 */
[----:B0-----:R-:W-:-:S05]  /*9820*/  PRMT R3, R16, 0x8880, RZ ;  /* 0x0000888010037816 */ /* 0x001fca00000000ff */
[----:B------:R-:W-:-:S07]  /*9830*/  IMAD R2, R3, R18, RZ ;  /* 0x0000001203027224 */ /* 0x000fce00078e02ff */
.L_x_367:
[----:B------:R-:W-:Y:S05]  /*9840*/  BSYNC B1 ;  /* 0x0000000000017941 */ /* 0x000fea0003800000 */
.L_x_366:
[----:B------:R-:W-:Y:S01]  /*9850*/  @!P3 IMAD R61, R61, R17, R2 ;  /* 0x000000113d3db224 */ /* 0x000fe200078e0202 */
[----:B------:R-:W-:Y:S04]  /*9860*/  BSSY B1, `(.L_x_368) ;  /* 0x0000006000017945 */ /* 0x000fe80003800000 */
[----:B------:R0:W-:Y:S01]  /*9870*/  @!P3 STG.E.U8 desc[UR36][R6.64+0x49], R61 ;  /* 0x0000493d0600b986 */ /* 0x0001e2000c101124 */
[----:B------:R-:W-:Y:S05]  /*9880*/  @P5 BRA `(.L_x_369) ;  /* 0x00000000000c5947 */ /* 0x000fea0003800000 */
[----:B------:R-:W0:Y:S02]  /*9890*/  LDG.E.U8 R16, desc[UR36][R156.64+0x48] ;  /* 0x000048249c107981 */ /* 0x000e24000c1e1100 */
[----:B0-----:R-:W-:-:S05]  /*98a0*/  PRMT R3, R16, 0x8880, RZ ;  /* 0x0000888010037816 */ /* 0x001fca00000000ff */
[----:B------:R-:W-:-:S07]  /*98b0*/  IMAD R2, R3, R18, RZ ;  /* 0x0000001203027224 */ /* 0x000fce00078e02ff */
.L_x_369:
[----:B------:R-:W-:Y:S05]  /*98c0*/  BSYNC B1 ;  /* 0x0000000000017941 */ /* 0x000fea0003800000 */
.L_x_368:
[----:B0-----:R-:W-:Y:S01]  /*98d0*/  @!P5 IMAD R3, R62, R17, R2 ;  /* 0x000000113e03d224 */ /* 0x001fe200078e0202 */
[----:B------:R-:W-:Y:S04]  /*98e0*/  BSSY B1, `(.L_x_370) ;  /* 0x0000006000017945 */ /* 0x000fe80003800000 */
[----:B------:R0:W-:Y:S01]  /*98f0*/  @!P5 STG.E.U8 desc[UR36][R8.64+0x48], R3 ;  /* 0x000048030800d986 */ /* 0x0001e2000c101124 */
[----:B------:R-:W-:Y:S05]  /*9900*/  @P6 BRA `(.L_x_371) ;  /* 0x00000000000c6947 */ /* 0x000fea0003800000 */
[----:B------:R-:W0:Y:S02]  /*9910*/  LDG.E.U8 R16, desc[UR36][R156.64+0x49] ;  /* 0x000049249c107981 */ /* 0x000e24000c1e1100 */
[----:B0-----:R-:W-:-:S05]  /*9920*/  PRMT R3, R16, 0x8880, RZ ;  /* 0x0000888010037816 */ /* 0x001fca00000000ff */
[----:B------:R-:W-:-:S07]  /*9930*/  IMAD R2, R3, R18, RZ ;  /* 0x0000001203027224 */ /* 0x000fce00078e02ff */
.L_x_371:
[----:B------:R-:W-:Y:S05]  /*9940*/  BSYNC B1 ;  /* 0x0000000000017941 */ /* 0x000fea0003800000 */
.L_x_370:
[----:B------:R-:W-:Y:S01]  /*9950*/  @!P6 IMAD R63, R63, R17, R2 ;  /* 0x000000113f3fe224 */ /* 0x000fe200078e0202 */
[----:B------:R-:W-:Y:S04]  /*9960*/  BSSY B1, `(.L_x_372) ;  /* 0x0000006000017945 */ /* 0x000fe80003800000 */
[----:B------:R0:W-:Y:S01]  /*9970*/  @!P6 STG.E.U8 desc[UR36][R8.64+0x49], R63 ;  /* 0x0000493f0800e986 */ /* 0x0001e2000c101124 */
[----:B------:R-:W-:Y:S05]  /*9980*/  @P1 BRA `(.L_x_373) ;  /* 0x00000000000c1947 */ /* 0x000fea0003800000 */
[----:B------:R-:W0:Y:S02]  /*9990*/  LDG.E.U8 R16, desc[UR36][R14.64+0x50] ;  /* 0x000050240e107981 */ /* 0x000e24000c1e1100 */
[----:B0-----:R-:W-:-:S05]  /*99a0*/  PRMT R3, R16, 0x8880, RZ ;  /* 0x0000888010037816 */ /* 0x001fca00000000ff */
[----:B------:R-:W-:-:S07]  /*99b0*/  IMAD R2, R3, R18, RZ ;  /* 0x0000001203027224 */ /* 0x000fce00078e02ff */
.L_x_373:
[----:B------:R-:W-:Y:S05]  /*99c0*/  BSYNC B1 ;  /* 0x0000000000017941 */ /* 0x000fea0003800000 */
.L_x_372:
        /* <DEDUP_REMOVED lines=12> */
.L_x_375:
[----:B------:R-:W-:Y:S05]  /*9a90*/  BSYNC B1 ;  /* 0x0000000000017941 */ /* 0x000fea0003800000 */
.L_x_374:
[----:B------:R-:W-:Y:S01]  /*9aa0*/  @!P4 IMAD R65, R65, R17, R2 ;  /* 0x000000114141c224 */ /* 0x000fe200078e0202 */
[----:B------:R-:W-:Y:S04]  /*9ab0*/  BSSY B1, `(.L_x_376) ;  /* 0x0000006000017945 */ /* 0x000fe80003800000 */
[----:B------:R0:W-:Y:S01]  /*9ac0*/  @!P4 STG.E.U8 desc[UR36][R6.64+0x51], R65 ;  /* 0x000051410600c986 */ /* 0x0001e2000c101124 */
[----:B------:R-:W-:Y:S05]  /*9ad0*/  @P3 BRA `(.L_x_377) ;  /* 0x00000000000c3947 */ /* 0x000fea0003800000 */
[----:B------:R-:W0:Y:S02]  /*9ae0*/  LDG.E.U8 R16, desc[UR36][R156.64+0x50] ;  /* 0x000050249c107981 */ /* 0x000e24000c1e1100 */
[----:B0-----:R-:W-:-:S05]  /*9af0*/  PRMT R3, R16, 0x8880, RZ ;  /* 0x0000888010037816 */ /* 0x001fca00000000ff */
[----:B------:R-:W-:-:S07]  /*9b00*/  IMAD R2, R3, R18, RZ ;  /* 0x0000001203027224 */ /* 0x000fce00078e02ff */
.L_x_377:
[----:B------:R-:W-:Y:S05]  /*9b10*/  BSYNC B1 ;  /* 0x0000000000017941 */ /* 0x000fea0003800000 */
.L_x_376:
[----:B0-----:R-:W-:Y:S01]  /*9b20*/  @!P3 IMAD R3, R66, R17, R2 ;  /* 0x000000114203b224 */ /* 0x001fe200078e0202 */
[----:B------:R-:W-:Y:S04]  /*9b30*/  BSSY B1, `(.L_x_378) ;  /* 0x0000006000017945 */ /* 0x000fe80003800000 */
[----:B------:R0:W-:Y:S01]  /*9b40*/  @!P3 STG.E.U8 desc[UR36][R8.64+0x50], R3 ;  /* 0x000050030800b986 */ /* 0x0001e2000c101124 */
[----:B------:R-:W-:Y:S05]  /*9b50*/  @P5 BRA `(.L_x_379) ;  /* 0x00000000000c5947 */ /* 0x000fea0003800000 */
[----:B------:R-:W0:Y:S02]  /*9b60*/  LDG.E.U8 R16, desc[UR36][R156.64+0x51] ;  /* 0x000051249c107981 */ /* 0x000e24000c1e1100 */
[----:B0-----:R-:W-:-:S05]  /*9b70*/  PRMT R3, R16, 0x8880, RZ ;  /* 0x0000888010037816 */ /* 0x001fca00000000ff */
[----:B------:R-:W-:-:S07]  /*9b80*/  IMAD R2, R3, R18, RZ ;  /* 0x0000001203027224 */ /* 0x000fce00078e02ff */
.L_x_379:
[----:B------:R-:W-:Y:S05]  /*9b90*/  BSYNC B1 ;  /* 0x0000000000017941 */ /* 0x000fea0003800000 */
.L_x_378:
[----:B------:R-:W-:Y:S01]  /*9ba0*/  @!P5 IMAD R67, R67, R17, R2 ;  /* 0x000000114343d224 */ /* 0x000fe200078e0202 */
[----:B------:R-:W-:Y:S04]  /*9bb0*/  BSSY B1, `(.L_x_380) ;  /* 0x0000006000017945 */ /* 0x000fe80003800000 */
[----:B------:R0:W-:Y:S01]  /*9bc0*/  @!P5 STG.E.U8 desc[UR36][R8.64+0x51], R67 ;  /* 0x000051430800d986 */ /* 0x0001e2000c101124 */
[----:B------:R-:W-:Y:S05]  /*9bd0*/  @P6 BRA `(.L_x_381) ;  /* 0x00000000000c6947 */ /* 0x000fea0003800000 */
[----:B------:R-:W0:Y:S02]  /*9be0*/  LDG.E.U8 R16, desc[UR36][R14.64+0x58] ;  /* 0x000058240e107981 */ /* 0x000e24000c1e1100 */
[----:B0-----:R-:W-:-:S05]  /*9bf0*/  PRMT R3, R16, 0x8880, RZ ;  /* 0x0000888010037816 */ /* 0x001fca00000000ff */
[----:B------:R-:W-:-:S07]  /*9c00*/  IMAD R2, R3, R18, RZ ;  /* 0x0000001203027224 */ /* 0x000fce00078e02ff */
.L_x_381:
[----:B------:R-:W-:Y:S05]  /*9c10*/  BSYNC B1 ;  /* 0x0000000000017941 */ /* 0x000fea0003800000 */
.L_x_380:
[----:B0-----:R-:W-:Y:S01]  /*9c20*/  @!P6 IMAD R3, R68, R17, R2 ;  /* 0x000000114403e224 */ /* 0x001fe200078e0202 */
[----:B------:R-:W-:Y:S04]  /*9c30*/  BSSY B1, `(.L_x_382) ;  /* 0x0000006000017945 */ /* 0x000fe80003800000 */
[----:B------:R0:W-:Y:S01]  /*9c40*/  @!P6 STG.E.U8 desc[UR36][R6.64+0x58], R3 ;  /* 0x000058030600e986 */ /* 0x0001e2000c101124 */
[----:B------:R-:W-:Y:S05]  /*9c50*/  @P1 BRA `(.L_x_383) ;  /* 0x00000000000c1947 */ /* 0x000fea0003800000 */
[----:B------:R-:W0:Y:S02]  /*9c60*/  LDG.E.U8 R16, desc[UR36][R14.64+0x59] ;  /* 0x000059240e107981 */ /* 0x000e24000c1e1100 */
[----:B0-----:R-:W-:-:S05]  /*9c70*/  PRMT R3, R16, 0x8880, RZ ;  /* 0x0000888010037816 */ /* 0x001fca00000000ff */
[----:B------:R-:W-:-:S07]  /*9c80*/  IMAD R2, R3, R18, RZ ;  /* 0x0000001203027224 */ /* 0x000fce00078e02ff */
.L_x_383:
[----:B------:R-:W-:Y:S05]  /*9c90*/  BSYNC B1 ;  /* 0x0000000000017941 */ /* 0x000fea0003800000 */
.L_x_382:
        /* <DEDUP_REMOVED lines=12> */
.L_x_385:
[----:B------:R-:W-:Y:S05]  /*9d60*/  BSYNC B1 ;  /* 0x0000000000017941 */ /* 0x000fea0003800000 */
.L_x_384:
[----:B0-----:R-:W-:Y:S01]  /*9d70*/  @!P4 IMAD R3, R70, R17, R2 ;  /* 0x000000114603c224 */ /* 0x001fe200078e0202 */
[----:B------:R-:W-:Y:S04]  /*9d80*/  BSSY B1, `(.L_x_386) ;  /* 0x0000006000017945 */ /* 0x000fe80003800000 */
[----:B------:R0:W-:Y:S01]  /*9d90*/  @!P4 STG.E.U8 desc[UR36][R8.64+0x58], R3 ;  /* 0x000058030800c986 */ /* 0x0001e2000c101124 */
[----:B------:R-:W-:Y:S05]  /*9da0*/  @P3 BRA `(.L_x_387) ;  /* 0x00000000000c3947 */ /* 0x000fea0003800000 */
[----:B------:R-:W0:Y:S02]  /*9db0*/  LDG.E.U8 R16, desc[UR36][R156.64+0x59] ;  /* 0x000059249c107981 */ /* 0x000e24000c1e1100 */
[----:B0-----:R-:W-:-:S05]  /*9dc0*/  PRMT R3, R16, 0x8880, RZ ;  /* 0x0000888010037816 */ /* 0x001fca00000000ff */
[----:B------:R-:W-:-:S07]  /*9dd0*/  IMAD R2, R3, R18, RZ ;  /* 0x0000001203027224 */ /* 0x000fce00078e02ff */
.L_x_387:
[----:B------:R-:W-:Y:S05]  /*9de0*/  BSYNC B1 ;  /* 0x0000000000017941 */ /* 0x000fea0003800000 */
.L_x_386:
[----:B------:R-:W-:Y:S01]  /*9df0*/  @!P3 IMAD R71, R71, R17, R2 ;  /* 0x000000114747b224 */ /* 0x000fe200078e0202 */
[----:B------:R-:W-:Y:S04]  /*9e00*/  BSSY B1, `(.L_x_388) ;  /* 0x0000006000017945 */ /* 0x000fe80003800000 */
[----:B------:R0:W-:Y:S01]  /*9e10*/  @!P3 STG.E.U8 desc[UR36][R8.64+0x59], R71 ;  /* 0x000059470800b986 */ /* 0x0001e2000c101124 */
[----:B------:R-:W-:Y:S05]  /*9e20*/  @P5 BRA `(.L_x_389) ;  /* 0x00000000000c5947 */ /* 0x000fea0003800000 */
[----:B------:R-:W0:Y:S02]  /*9e30*/  LDG.E.U8 R16, desc[UR36][R14.64+0x60] ;  /* 0x000060240e107981 */ /* 0x000e24000c1e1100 */
[----:B0-----:R-:W-:-:S05]  /*9e40*/  PRMT R3, R16, 0x8880, RZ ;  /* 0x0000888010037816 */ /* 0x001fca00000000ff */
[----:B------:R-:W-:-:S07]  /*9e50*/  IMAD R2, R3, R18, RZ ;  /* 0x0000001203027224 */ /* 0x000fce00078e02ff */
.L_x_389:
[----:B------:R-:W-:Y:S05]  /*9e60*/  BSYNC B1 ;  /* 0x0000000000017941 */ /* 0x000fea0003800000 */
.L_x_388:
[----:B0-----:R-:W-:Y:S01]  /*9e70*/  @!P5 IMAD R3, R72, R17, R2 ;  /* 0x000000114803d224 */ /* 0x001fe200078e0202 */
[----:B------:R-:W-:Y:S04]  /*9e80*/  BSSY B1, `(.L_x_390) ;  /* 0x0000006000017945 */ /* 0x000fe80003800000 */
[----:B------:R0:W-:Y:S01]  /*9e90*/  @!P5 STG.E.U8 desc[UR36][R6.64+0x60], R3 ;  /* 0x000060030600d986 */ /* 0x0001e2000c101124 */
[----:B------:R-:W-:Y:S05]  /*9ea0*/  @P6 BRA `(.L_x_391) ;  /* 0x00000000000c6947 */ /* 0x000fea0003800000 */
[----:B------:R-:W0:Y:S02]  /*9eb0*/  LDG.E.U8 R16, desc[UR36][R14.64+0x61] ;  /* 0x000061240e107981 */ /* 0x000e24000c1e1100 */
[----:B0-----:R-:W-:-:S05]  /*9ec0*/  PRMT R3, R16, 0x8880, RZ ;  /* 0x0000888010037816 */ /* 0x001fca00000000ff */
[----:B------:R-:W-:-:S07]  /*9ed0*/  IMAD R2, R3, R18, RZ ;  /* 0x0000001203027224 */ /* 0x000fce00078e02ff */
.L_x_391:
[----:B------:R-:W-:Y:S05]  /*9ee0*/  BSYNC B1 ;  /* 0x0000000000017941 */ /* 0x000fea0003800000 */
.L_x_390:
[----:B------:R-:W-:Y:S01]  /*9ef0*/  @!P6 IMAD R73, R73, R17, R2 ;  /* 0x000000114949e224 */ /* 0x000fe200078e0202 */
[----:B------:R-:W-:Y:S04]  /*9f00*/  BSSY B1, `(.L_x_392) ;  /* 0x0000006000017945 */ /* 0x000fe80003800000 */
[----:B------:R0:W-:Y:S01]  /*9f10*/  @!P6 STG.E.U8 desc[UR36][R6.64+0x61], R73 ;  /* 0x000061490600e986 */ /* 0x0001e2000c101124 */
[----:B------:R-:W-:Y:S05]  /*9f20*/  @P1 BRA `(.L_x_393) ;  /* 0x00000000000c1947 */ /* 0x000fea0003800000 */
[----:B------:R-:W0:Y:S02]  /*9f30*/  LDG.E.U8 R16, desc[UR36][R156.64+0x60] ;  /* 0x000060249c107981 */ /* 0x000e24000c1e1100 */
[----:B0-----:R-:W-:-:S05]  /*9f40*/  PRMT R3, R16, 0x8880, RZ ;  /* 0x0000888010037816 */ /* 0x001fca00000000ff */
[----:B------:R-:W-:-:S07]  /*9f50*/  IMAD R2, R3, R18, RZ ;  /* 0x0000001203027224 */ /* 0x000fce00078e02ff */
.L_x_393:
[----:B------:R-:W-:Y:S05]  /*9f60*/  BSYNC B1 ;  /* 0x0000000000017941 */ /* 0x000fea0003800000 */
.L_x_392:
        /* <DEDUP_REMOVED lines=12> */
.L_x_395:
[----:B------:R-:W-:Y:S05]  /*a030*/  BSYNC B1 ;  /* 0x0000000000017941 */ /* 0x000fea0003800000 */
.L_x_394:
[----:B------:R-:W-:Y:S01]  /*a040*/  @!P4 IMAD R75, R75, R17, R2 ;  /* 0x000000114b4bc224 */ /* 0x000fe200078e0202 */
[----:B------:R-:W-:Y:S04]  /*a050*/  BSSY B1, `(.L_x_396) ;  /* 0x0000006000017945 */ /* 0x000fe80003800000 */
[----:B------:R0:W-:Y:S01]  /*a060*/  @!P4 STG.E.U8 desc[UR36][R8.64+0x61], R75 ;  /* 0x0000614b0800c986 */ /* 0x0001e2000c101124 */
[----:B------:R-:W-:Y:S05]  /*a070*/  @P3 BRA `(.L_x_397) ;  /* 0x00000000000c3947 */ /* 0x000fea0003800000 */
[----:B------:R-:W0:Y:S02]  /*a080*/  LDG.E.U8 R16, desc[UR36][R14.64+0x68] ;  /* 0x000068240e107981 */ /* 0x000e24000c1e1100 */
[----:B0-----:R-:W-:-:S05]  /*a090*/  PRMT R3, R16, 0x8880, RZ ;  /* 0x0000888010037816 */ /* 0x001fca00000000ff */
[----:B------:R-:W-:-:S07]  /*a0a0*/  IMAD R2, R3, R18, RZ ;  /* 0x0000001203027224 */ /* 0x000fce00078e02ff */
.L_x_397:
[----:B------:R-:W-:Y:S05]  /*a0b0*/  BSYNC B1 ;  /* 0x0000000000017941 */ /* 0x000fea0003800000 */
.L_x_396:
[----:B0-----:R-:W-:Y:S01]  /*a0c0*/  @!P3 IMAD R3, R76, R17, R2 ;  /* 0x000000114c03b224 */ /* 0x001fe200078e0202 */
[----:B------:R-:W-:Y:S04]  /*a0d0*/  BSSY B1, `(.L_x_398) ;  /* 0x0000006000017945 */ /* 0x000fe80003800000 */
[----:B------:R0:W-:Y:S01]  /*a0e0*/  @!P3 STG.E.U8 desc[UR36][R6.64+0x68], R3 ;  /* 0x000068030600b986 */ /* 0x0001e2000c101124 */
[----:B------:R-:W-:Y:S05]  /*a0f0*/  @P5 BRA `(.L_x_399) ;  /* 0x00000000000c5947 */ /* 0x000fea0003800000 */
[----:B------:R-:W0:Y:S02]  /*a100*/  LDG.E.U8 R16, desc[UR36][R14.64+0x69] ;  /* 0x000069240e107981 */ /* 0x000e24000c1e1100 */
[----:B0-----:R-:W-:-:S05]  /*a110*/  PRMT R3, R16, 0x8880, RZ ;  /* 0x0000888010037816 */ /* 0x001fca00000000ff */
[----:B------:R-:W-:-:S07]  /*a120*/  IMAD R2, R3, R18, RZ ;  /* 0x0000001203027224 */ /* 0x000fce00078e02ff */
.L_x_399:
[----:B------:R-:W-:Y:S05]  /*a130*/  BSYNC B1 ;  /* 0x0000000000017941 */ /* 0x000fea0003800000 */
.L_x_398:
[----:B------:R-:W-:Y:S01]  /*a140*/  @!P5 IMAD R77, R77, R17, R2 ;  /* 0x000000114d4dd224 */ /* 0x000fe200078e0202 */
[----:B------:R-:W-:Y:S04]  /*a150*/  BSSY B1, `(.L_x_400) ;  /* 0x0000006000017945 */ /* 0x000fe80003800000 */
[----:B------:R0:W-:Y:S01]  /*a160*/  @!P5 STG.E.U8 desc[UR36][R6.64+0x69], R77 ;  /* 0x0000694d0600d986 */ /* 0x0001e2000c101124 */
[----:B------:R-:W-:Y:S05]  /*a170*/  @P6 BRA `(.L_x_401) ;  /* 0x00000000000c6947 */ /* 0x000fea0003800000 */
[----:B------:R-:W0:Y:S02]  /*a180*/  LDG.E.U8 R16, desc[UR36][R156.64+0x68] ;  /* 0x000068249c107981 */ /* 0x000e24000c1e1100 */
[----:B0-----:R-:W-:-:S05]  /*a190*/  PRMT R3, R16, 0x8880, RZ ;  /* 0x0000888010037816 */ /* 0x001fca00000000ff */
[----:B------:R-:W-:-:S07]  /*a1a0*/  IMAD R2, R3, R18, RZ ;  /* 0x0000001203027224 */ /* 0x000fce00078e02ff */
.L_x_401:
[----:B------:R-:W-:Y:S05]  /*a1b0*/  BSYNC B1 ;  /* 0x0000000000017941 */ /* 0x000fea0003800000 */
.L_x_400:
[----:B0-----:R-:W-:Y:S01]  /*a1c0*/  @!P6 IMAD R3, R78, R17, R2 ;  /* 0x000000114e03e224 */ /* 0x001fe200078e0202 */
[----:B------:R-:W-:Y:S04]  /*a1d0*/  BSSY B1, `(.L_x_402) ;  /* 0x0000006000017945 */ /* 0x000fe80003800000 */
[----:B------:R0:W-:Y:S01]  /*a1e0*/  @!P6 STG.E.U8 desc[UR36][R8.64+0x68], R3 ;  /* 0x000068030800e986 */ /* 0x0001e2000c101124 */
[----:B------:R-:W-:Y:S05]  /*a1f0*/  @P1 BRA `(.L_x_403) ;  /* 0x00000000000c1947 */ /* 0x000fea0003800000 */
[----:B------:R-:W0:Y:S02]  /*a200*/  LDG.E.U8 R16, desc[UR36][R156.64+0x69] ;  /* 0x000069249c107981 */ /* 0x000e24000c1e1100 */
[----:B0-----:R-:W-:-:S05]  /*a210*/  PRMT R3, R16, 0x8880, RZ ;  /* 0x0000888010037816 */ /* 0x001fca00000000ff */
[----:B------:R-:W-:-:S07]  /*a220*/  IMAD R2, R3, R18, RZ ;  /* 0x0000001203027224 */ /* 0x000fce00078e02ff */
.L_x_403:
[----:B------:R-:W-:Y:S05]  /*a230*/  BSYNC B1 ;  /* 0x0000000000017941 */ /* 0x000fea0003800000 */
.L_x_402:
        /* <DEDUP_REMOVED lines=12> */
.L_x_405:
[----:B------:R-:W-:Y:S05]  /*a300*/  BSYNC B1 ;  /* 0x0000000000017941 */ /* 0x000fea0003800000 */
.L_x_404:
[----:B0-----:R-:W-:Y:S01]  /*a310*/  @!P4 IMAD R3, R80, R17, R2 ;  /* 0x000000115003c224 */ /* 0x001fe200078e0202 */
[----:B------:R-:W-:Y:S04]  /*a320*/  BSSY B1, `(.L_x_406) ;  /* 0x0000006000017945 */ /* 0x000fe80003800000 */
[----:B------:R0:W-:Y:S01]  /*a330*/  @!P4 STG.E.U8 desc[UR36][R6.64+0x70], R3 ;  /* 0x000070030600c986 */ /* 0x0001e2000c101124 */
[----:B------:R-:W-:Y:S05]  /*a340*/  @P3 BRA `(.L_x_407) ;  /* 0x00000000000c3947 */ /* 0x000fea0003800000 */
[----:B------:R-:W0:Y:S02]  /*a350*/  LDG.E.U8 R16, desc[UR36][R14.64+0x71] ;  /* 0x000071240e107981 */ /* 0x000e24000c1e1100 */
[----:B0-----:R-:W-:-:S05]  /*a360*/  PRMT R3, R16, 0x8880, RZ ;  /* 0x0000888010037816 */ /* 0x001fca00000000ff */
[----:B------:R-:W-:-:S07]  /*a370*/  IMAD R2, R3, R18, RZ ;  /* 0x0000001203027224 */ /* 0x000fce00078e02ff */
.L_x_407:
[----:B------:R-:W-:Y:S05]  /*a380*/  BSYNC B1 ;  /* 0x0000000000017941 */ /* 0x000fea0003800000 */
.L_x_406:
[----:B------:R-:W-:Y:S01]  /*a390*/  @!P3 IMAD R81, R81, R17, R2 ;  /* 0x000000115151b224 */ /* 0x000fe200078e0202 */
[----:B------:R-:W-:Y:S04]  /*a3a0*/  BSSY B1, `(.L_x_408) ;  /* 0x0000006000017945 */ /* 0x000fe80003800000 */
[----:B------:R0:W-:Y:S01]  /*a3b0*/  @!P3 STG.E.U8 desc[UR36][R6.64+0x71], R81 ;  /* 0x000071510600b986 */ /* 0x0001e2000c101124 */
[----:B------:R-:W-:Y:S05]  /*a3c0*/  @P5 BRA `(.L_x_409) ;  /* 0x00000000000c5947 */ /* 0x000fea0003800000 */
[----:B------:R-:W0:Y:S02]  /*a3d0*/  LDG.E.U8 R16, desc[UR36][R156.64+0x70] ;  /* 0x000070249c107981 */ /* 0x000e24000c1e1100 */
[----:B0-----:R-:W-:-:S05]  /*a3e0*/  PRMT R3, R16, 0x8880, RZ ;  /* 0x0000888010037816 */ /* 0x001fca00000000ff */
[----:B------:R-:W-:-:S07]  /*a3f0*/  IMAD R2, R3, R18, RZ ;  /* 0x0000001203027224 */ /* 0x000fce00078e02ff */
.L_x_409:
[----:B------:R-:W-:Y:S05]  /*a400*/  BSYNC B1 ;  /* 0x0000000000017941 */ /* 0x000fea0003800000 */
.L_x_408:
[----:B0-----:R-:W-:Y:S01]  /*a410*/  @!P5 IMAD R3, R82, R17, R2 ;  /* 0x000000115203d224 */ /* 0x001fe200078e0202 */
[----:B------:R-:W-:Y:S04]  /*a420*/  BSSY B1, `(.L_x_410) ;  /* 0x0000006000017945 */ /* 0x000fe80003800000 */
[----:B------:R0:W-:Y:S01]  /*a430*/  @!P5 STG.E.U8 desc[UR36][R8.64+0x70], R3 ;  /* 0x000070030800d986 */ /* 0x0001e2000c101124 */
[----:B------:R-:W-:Y:S05]  /*a440*/  @P6 BRA `(.L_x_411) ;  /* 0x00000000000c6947 */ /* 0x000fea0003800000 */
[----:B------:R-:W0:Y:S02]  /*a450*/  LDG.E.U8 R16, desc[UR36][R156.64+0x71] ;  /* 0x000071249c107981 */ /* 0x000e24000c1e1100 */
[----:B0-----:R-:W-:-:S05]  /*a460*/  PRMT R3, R16, 0x8880, RZ ;  /* 0x0000888010037816 */ /* 0x001fca00000000ff */
[----:B------:R-:W-:-:S07]  /*a470*/  IMAD R2, R3, R18, RZ ;  /* 0x0000001203027224 */ /* 0x000fce00078e02ff */
.L_x_411:
[----:B------:R-:W-:Y:S05]  /*a480*/  BSYNC B1 ;  /* 0x0000000000017941 */ /* 0x000fea0003800000 */
.L_x_410:
[----:B------:R-:W-:Y:S01]  /*a490*/  @!P6 IMAD R83, R83, R17, R2 ;  /* 0x000000115353e224 */ /* 0x000fe200078e0202 */
[----:B------:R-:W-:Y:S04]  /*a4a0*/  BSSY B1, `(.L_x_412) ;  /* 0x0000006000017945 */ /* 0x000fe80003800000 */
[----:B------:R0:W-:Y:S01]  /*a4b0*/  @!P6 STG.E.U8 desc[UR36][R8.64+0x71], R83 ;  /* 0x000071530800e986 */ /* 0x0001e2000c101124 */
[----:B------:R-:W-:Y:S05]  /*a4c0*/  @P1 BRA `(.L_x_413) ;  /* 0x00000000000c1947 */ /* 0x000fea0003800000 */
[----:B------:R-:W0:Y:S02]  /*a4d0*/  LDG.E.U8 R16, desc[UR36][R14.64+0x78] ;  /* 0x000078240e107981 */ /* 0x000e24000c1e1100 */
[----:B0-----:R-:W-:-:S05]  /*a4e0*/  PRMT R3, R16, 0x8880, RZ ;  /* 0x0000888010037816 */ /* 0x001fca00000000ff */
[----:B------:R-:W-:-:S07]  /*a4f0*/  IMAD R2, R3, R18, RZ ;  /* 0x0000001203027224 */ /* 0x000fce00078e02ff */
.L_x_413:
[----:B------:R-:W-:Y:S05]  /*a500*/  BSYNC B1 ;  /* 0x0000000000017941 */ /* 0x000fea0003800000 */
.L_x_412:
        /* <DEDUP_REMOVED lines=12> */
.L_x_415:
[----:B------:R-:W-:Y:S05]  /*a5d0*/  BSYNC B1 ;  /* 0x0000000000017941 */ /* 0x000fea0003800000 */
.L_x_414:
[----:B------:R-:W-:Y:S01]  /*a5e0*/  @!P4 IMAD R85, R85, R17, R2 ;  /* 0x000000115555c224 */ /* 0x000fe200078e0202 */
[----:B------:R-:W-:Y:S04]  /*a5f0*/  BSSY B1, `(.L_x_416) ;  /* 0x0000006000017945 */ /* 0x000fe80003800000 */
[----:B------:R0:W-:Y:S01]  /*a600*/  @!P4 STG.E.U8 desc[UR36][R6.64+0x79], R85 ;  /* 0x000079550600c986 */ /* 0x0001e2000c101124 */
[----:B------:R-:W-:Y:S05]  /*a610*/  @P3 BRA `(.L_x_417) ;  /* 0x00000000000c3947 */ /* 0x000fea0003800000 */
[----:B------:R-:W0:Y:S02]  /*a620*/  LDG.E.U8 R16, desc[UR36][R156.64+0x78] ;  /* 0x000078249c107981 */ /* 0x000e24000c1e1100 */
[----:B0-----:R-:W-:-:S05]  /*a630*/  PRMT R3, R16, 0x8880, RZ ;  /* 0x0000888010037816 */ /* 0x001fca00000000ff */
[----:B------:R-:W-:-:S07]  /*a640*/  IMAD R2, R3, R18, RZ ;  /* 0x0000001203027224 */ /* 0x000fce00078e02ff */
.L_x_417:
[----:B------:R-:W-:Y:S05]  /*a650*/  BSYNC B1 ;  /* 0x0000000000017941 */ /* 0x000fea0003800000 */
.L_x_416:
[----:B0-----:R-:W-:Y:S01]  /*a660*/  @!P3 IMAD R3, R86, R17, R2 ;  /* 0x000000115603b224 */ /* 0x001fe200078e0202 */
[----:B------:R-:W-:Y:S04]  /*a670*/  BSSY B1, `(.L_x_418) ;  /* 0x0000006000017945 */ /* 0x000fe80003800000 */
[----:B------:R0:W-:Y:S01]  /*a680*/  @!P3 STG.E.U8 desc[UR36][R8.64+0x78], R3 ;  /* 0x000078030800b986 */ /* 0x0001e2000c101124 */
[----:B------:R-:W-:Y:S05]  /*a690*/  @P5 BRA `(.L_x_419) ;  /* 0x00000000000c5947 */ /* 0x000fea0003800000 */
[----:B------:R-:W0:Y:S02]  /*a6a0*/  LDG.E.U8 R16, desc[UR36][R156.64+0x79] ;  /* 0x000079249c107981 */ /* 0x000e24000c1e1100 */
[----:B0-----:R-:W-:-:S05]  /*a6b0*/  PRMT R3, R16, 0x8880, RZ ;  /* 0x0000888010037816 */ /* 0x001fca00000000ff */
[----:B------:R-:W-:-:S07]  /*a6c0*/  IMAD R2, R3, R18, RZ ;  /* 0x0000001203027224 */ /* 0x000fce00078e02ff */
.L_x_419:
[----:B------:R-:W-:Y:S05]  /*a6d0*/  BSYNC B1 ;  /* 0x0000000000017941 */ /* 0x000fea0003800000 */
.L_x_418:
[----:B------:R-:W-:Y:S01]  /*a6e0*/  @!P5 IMAD R87, R87, R17, R2 ;  /* 0x000000115757d224 */ /* 0x000fe200078e0202 */
[----:B------:R-:W-:Y:S04]  /*a6f0*/  BSSY B1, `(.L_x_420) ;  /* 0x0000006000017945 */ /* 0x000fe80003800000 */
[----:B------:R0:W-:Y:S01]  /*a700*/  @!P5 STG.E.U8 desc[UR36][R8.64+0x79], R87 ;  /* 0x000079570800d986 */ /* 0x0001e2000c101124 */
[----:B------:R-:W-:Y:S05]  /*a710*/  @P6 BRA `(.L_x_421) ;  /* 0x00000000000c6947 */ /* 0x000fea0003800000 */
[----:B------:R-:W0:Y:S02]  /*a720*/  LDG.E.U8 R16, desc[UR36][R14.64+0x80] ;  /* 0x000080240e107981 */ /* 0x000e24000c1e1100 */
[----:B0-----:R-:W-:-:S05]  /*a730*/  PRMT R3, R16, 0x8880, RZ ;  /* 0x0000888010037816 */ /* 0x001fca00000000ff */
[----:B------:R-:W-:-:S07]  /*a740*/  IMAD R2, R3, R18, RZ ;  /* 0x0000001203027224 */ /* 0x000fce00078e02ff */
.L_x_421:
[----:B------:R-:W-:Y:S05]  /*a750*/  BSYNC B1 ;  /* 0x0000000000017941 */ /* 0x000fea0003800000 */
.L_x_420:
[----:B0-----:R-:W-:Y:S01]  /*a760*/  @!P6 IMAD R3, R88, R17, R2 ;  /* 0x000000115803e224 */ /* 0x001fe200078e0202 */
[----:B------:R-:W-:Y:S04]  /*a770*/  BSSY B1, `(.L_x_422) ;  /* 0x0000006000017945 */ /* 0x000fe80003800000 */
[----:B------:R0:W-:Y:S01]  /*a780*/  @!P6 STG.E.U8 desc[UR36][R6.64+0x80], R3 ;  /* 0x000080030600e986 */ /* 0x0001e2000c101124 */
[----:B------:R-:W-:Y:S05]  /*a790*/  @P1 BRA `(.L_x_423) ;  /* 0x00000000000c1947 */ /* 0x000fea0003800000 */
[----:B------:R-:W0:Y:S02]  /*a7a0*/  LDG.E.U8 R16, desc[UR36][R14.64+0x81] ;  /* 0x000081240e107981 */ /* 0x000e24000c1e1100 */
[----:B0-----:R-:W-:-:S05]  /*a7b0*/  PRMT R3, R16, 0x8880, RZ ;  /* 0x0000888010037816 */ /* 0x001fca00000000ff */
[----:B------:R-:W-:-:S07]  /*a7c0*/  IMAD R2, R3, R18, RZ ;  /* 0x0000001203027224 */ /* 0x000fce00078e02ff */
.L_x_423:
[----:B------:R-:W-:Y:S05]  /*a7d0*/  BSYNC B1 ;  /* 0x0000000000017941 */ /* 0x000fea0003800000 */
.L_x_422:
        /* <DEDUP_REMOVED lines=12> */
.L_x_425:
[----:B------:R-:W-:Y:S05]  /*a8a0*/  BSYNC B1 ;  /* 0x0000000000017941 */ /* 0x000fea0003800000 */
.L_x_424:
[----:B0-----:R-:W-:Y:S01]  /*a8b0*/  @!P4 IMAD R3, R90, R17, R2 ;  /* 0x000000115a03c224 */ /* 0x001fe200078e0202 */
[----:B------:R-:W-:Y:S04]  /*a8c0*/  BSSY B1, `(.L_x_426) ;  /* 0x0000006000017945 */ /* 0x000fe80003800000 */
[----:B------:R0:W-:Y:S01]  /*a8d0*/  @!P4 STG.E.U8 desc[UR36][R8.64+0x80], R3 ;  /* 0x000080030800c986 */ /* 0x0001e2000c101124 */
[----:B------:R-:W-:Y:S05]  /*a8e0*/  @P3 BRA `(.L_x_427) ;  /* 0x00000000000c3947 */ /* 0x000fea0003800000 */
[----:B------:R-:W0:Y:S02]  /*a8f0*/  LDG.E.U8 R16, desc[UR36][R156.64+0x81] ;  /* 0x000081249c107981 */ /* 0x000e24000c1e1100 */
[----:B0-----:R-:W-:-:S05]  /*a900*/  PRMT R3, R16, 0x8880, RZ ;  /* 0x0000888010037816 */ /* 0x001fca00000000ff */
[----:B------:R-:W-:-:S07]  /*a910*/  IMAD R2, R3, R18, RZ ;  /* 0x0000001203027224 */ /* 0x000fce00078e02ff */
.L_x_427:
[----:B------:R-:W-:Y:S05]  /*a920*/  BSYNC B1 ;  /* 0x0000000000017941 */ /* 0x000fea0003800000 */
.L_x_426:
[----:B------:R-:W-:Y:S01]  /*a930*/  @!P3 IMAD R91, R91, R17, R2 ;  /* 0x000000115b5bb224 */ /* 0x000fe200078e0202 */
[----:B------:R-:W-:Y:S04]  /*a940*/  BSSY B1, `(.L_x_428) ;  /* 0x0000006000017945 */ /* 0x000fe80003800000 */
[----:B------:R0:W-:Y:S01]  /*a950*/  @!P3 STG.E.U8 desc[UR36][R8.64+0x81], R91 ;  /* 0x0000815b0800b986 */ /* 0x0001e2000c101124 */
[----:B------:R-:W-:Y:S05]  /*a960*/  @P5 BRA `(.L_x_429) ;  /* 0x00000000000c5947 */ /* 0x000fea0003800000 */
[----:B------:R-:W0:Y:S02]  /*a970*/  LDG.E.U8 R16, desc[UR36][R14.64+0x88] ;  /* 0x000088240e107981 */ /* 0x000e24000c1e1100 */
[----:B0-----:R-:W-:-:S05]  /*a980*/  PRMT R3, R16, 0x8880, RZ ;  /* 0x0000888010037816 */ /* 0x001fca00000000ff */
[----:B------:R-:W-:-:S07]  /*a990*/  IMAD R2, R3, R18, RZ ;  /* 0x0000001203027224 */ /* 0x000fce00078e02ff */
.L_x_429:
[----:B------:R-:W-:Y:S05]  /*a9a0*/  BSYNC B1 ;  /* 0x0000000000017941 */ /* 0x000fea0003800000 */
.L_x_428:
[----:B0-----:R-:W-:Y:S01]  /*a9b0*/  @!P5 IMAD R3, R92, R17, R2 ;  /* 0x000000115c03d224 */ /* 0x001fe200078e0202 */
[----:B------:R-:W-:Y:S04]  /*a9c0*/  BSSY B1, `(.L_x_430) ;  /* 0x0000006000017945 */ /* 0x000fe80003800000 */
[----:B------:R0:W-:Y:S01]  /*a9d0*/  @!P5 STG.E.U8 desc[UR36][R6.64+0x88], R3 ;  /* 0x000088030600d986 */ /* 0x0001e2000c101124 */
[----:B------:R-:W-:Y:S05]  /*a9e0*/  @P6 BRA `(.L_x_431) ;  /* 0x00000000000c6947 */ /* 0x000fea0003800000 */
[----:B------:R-:W0:Y:S02]  /*a9f0*/  LDG.E.U8 R16, desc[UR36][R14.64+0x89] ;  /* 0x000089240e107981 */ /* 0x000e24000c1e1100 */
[----:B0-----:R-:W-:-:S05]  /*aa00*/  PRMT R3, R16, 0x8880, RZ ;  /* 0x0000888010037816 */ /* 0x001fca00000000ff */
[----:B------:R-:W-:-:S07]  /*aa10*/  IMAD R2, R3, R18, RZ ;  /* 0x0000001203027224 */ /* 0x000fce00078e02ff */
.L_x_431:
[----:B------:R-:W-:Y:S05]  /*aa20*/  BSYNC B1 ;  /* 0x0000000000017941 */ /* 0x000fea0003800000 */
.L_x_430:
[----:B------:R-:W-:Y:S01]  /*aa30*/  @!P6 IMAD R93, R93, R17, R2 ;  /* 0x000000115d5de224 */ /* 0x000fe200078e0202 */
[----:B------:R-:W-:Y:S04]  /*aa40*/  BSSY B1, `(.L_x_432) ;  /* 0x0000006000017945 */ /* 0x000fe80003800000 */
[----:B------:R0:W-:Y:S01]  /*aa50*/  @!P6 STG.E.U8 desc[UR36][R6.64+0x89], R93 ;  /* 0x0000895d0600e986 */ /* 0x0001e2000c101124 */
[----:B------:R-:W-:Y:S05]  /*aa60*/  @P1 BRA `(.L_x_433) ;  /* 0x00000000000c1947 */ /* 0x000fea0003800000 */
[----:B------:R-:W0:Y:S02]  /*aa70*/  LDG.E.U8 R16, desc[UR36][R156.64+0x88] ;  /* 0x000088249c107981 */ /* 0x000e24000c1e1100 */
[----:B0-----:R-:W-:-:S05]  /*aa80*/  PRMT R3, R16, 0x8880, RZ ;  /* 0x0000888010037816 */ /* 0x001fca00000000ff */
[----:B------:R-:W-:-:S07]  /*aa90*/  IMAD R2, R3, R18, RZ ;  /* 0x0000001203027224 */ /* 0x000fce00078e02ff */
.L_x_433:
[----:B------:R-:W-:Y:S05]  /*aaa0*/  BSYNC B1 ;  /* 0x0000000000017941 */ /* 0x000fea0003800000 */
.L_x_432:
        /* <DEDUP_REMOVED lines=12> */
.L_x_435:
[----:B------:R-:W-:Y:S05]  /*ab70*/  BSYNC B1 ;  /* 0x0000000000017941 */ /* 0x000fea0003800000 */
.L_x_434:
[----:B------:R-:W-:Y:S01]  /*ab80*/  @!P4 IMAD R95, R95, R17, R2 ;  /* 0x000000115f5fc224 */ /* 0x000fe200078e0202 */
[----:B------:R-:W-:Y:S04]  /*ab90*/  BSSY B1, `(.L_x_436) ;  /* 0x0000006000017945 */ /* 0x000fe80003800000 */
[----:B------:R0:W-:Y:S01]  /*aba0*/  @!P4 STG.E.U8 desc[UR36][R8.64+0x89], R95 ;  /* 0x0000895f0800c986 */ /* 0x0001e2000c101124 */
[----:B------:R-:W-:Y:S05]  /*abb0*/  @P3 BRA `(.L_x_437) ;  /* 0x00000000000c3947 */ /* 0x000fea0003800000 */
[----:B------:R-:W0:Y:S02]  /*abc0*/  LDG.E.U8 R16, desc[UR36][R14.64+0x90] ;  /* 0x000090240e107981 */ /* 0x000e24000c1e1100 */
[----:B0-----:R-:W-:-:S05]  /*abd0*/  PRMT R3, R16, 0x8880, RZ ;  /* 0x0000888010037816 */ /* 0x001fca00000000ff */
[----:B------:R-:W-:-:S07]  /*abe0*/  IMAD R2, R3, R18, RZ ;  /* 0x0000001203027224 */ /* 0x000fce00078e02ff */
.L_x_437:
[----:B------:R-:W-:Y:S05]  /*abf0*/  BSYNC B1 ;  /* 0x0000000000017941 */ /* 0x000fea0003800000 */
.L_x_436:
[----:B0-----:R-:W-:Y:S01]  /*ac00*/  @!P3 IMAD R3, R96, R17, R2 ;  /* 0x000000116003b224 */ /* 0x001fe200078e0202 */
[----:B------:R-:W-:Y:S04]  /*ac10*/  BSSY B1, `(.L_x_438) ;  /* 0x0000006000017945 */ /* 0x000fe80003800000 */
[----:B------:R0:W-:Y:S01]  /*ac20*/  @!P3 STG.E.U8 desc[UR36][R6.64+0x90], R3 ;  /* 0x000090030600b986 */ /* 0x0001e2000c101124 */
[----:B------:R-:W-:Y:S05]  /*ac30*/  @P5 BRA `(.L_x_439) ;  /* 0x00000000000c5947 */ /* 0x000fea0003800000 */
[----:B------:R-:W0:Y:S02]  /*ac40*/  LDG.E.U8 R16, desc[UR36][R14.64+0x91] ;  /* 0x000091240e107981 */ /* 0x000e24000c1e1100 */
[----:B0-----:R-:W-:-:S05]  /*ac50*/  PRMT R3, R16, 0x8880, RZ ;  /* 0x0000888010037816 */ /* 0x001fca00000000ff */
[----:B------:R-:W-:-:S07]  /*ac60*/  IMAD R2, R3, R18, RZ ;  /* 0x0000001203027224 */ /* 0x000fce00078e02ff */
.L_x_439:
[----:B------:R-:W-:Y:S05]  /*ac70*/  BSYNC B1 ;  /* 0x0000000000017941 */ /* 0x000fea0003800000 */
.L_x_438:
[----:B------:R-:W-:Y:S01]  /*ac80*/  @!P5 IMAD R97, R97, R17, R2 ;  /* 0x000000116161d224 */ /* 0x000fe200078e0202 */
[----:B------:R-:W-:Y:S04]  /*ac90*/  BSSY B1, `(.L_x_440) ;  /* 0x0000006000017945 */ /* 0x000fe80003800000 */
[----:B------:R0:W-:Y:S01]  /*aca0*/  @!P5 STG.E.U8 desc[UR36][R6.64+0x91], R97 ;  /* 0x000091610600d986 */ /* 0x0001e2000c101124 */
[----:B------:R-:W-:Y:S05]  /*acb0*/  @P6 BRA `(.L_x_441) ;  /* 0x00000000000c6947 */ /* 0x000fea0003800000 */
[----:B------:R-:W0:Y:S02]  /*acc0*/  LDG.E.U8 R16, desc[UR36][R156.64+0x90] ;  /* 0x000090249c107981 */ /* 0x000e24000c1e1100 */
[----:B0-----:R-:W-:-:S05]  /*acd0*/  PRMT R3, R16, 0x8880, RZ ;  /* 0x0000888010037816 */ /* 0x001fca00000000ff */
[----:B------:R-:W-:-:S07]  /*ace0*/  IMAD R2, R3, R18, RZ ;  /* 0x0000001203027224 */ /* 0x000fce00078e02ff */
.L_x_441:
[----:B------:R-:W-:Y:S05]  /*acf0*/  BSYNC B1 ;  /* 0x0000000000017941 */ /* 0x000fea0003800000 */
.L_x_440:
[----:B0-----:R-:W-:Y:S01]  /*ad00*/  @!P6 IMAD R3, R98, R17, R2 ;  /* 0x000000116203e224 */ /* 0x001fe200078e0202 */
[----:B------:R-:W-:Y:S04]  /*ad10*/  BSSY B1, `(.L_x_442) ;  /* 0x0000006000017945 */ /* 0x000fe80003800000 */
[----:B------:R0:W-:Y:S01]  /*ad20*/  @!P6 STG.E.U8 desc[UR36][R8.64+0x90], R3 ;  /* 0x000090030800e986 */ /* 0x0001e2000c101124 */
[----:B------:R-:W-:Y:S05]  /*ad30*/  @P1 BRA `(.L_x_443) ;  /* 0x00000000000c1947 */ /* 0x000fea0003800000 */
[----:B------:R-:W0:Y:S02]  /*ad40*/  LDG.E.U8 R16, desc[UR36][R156.64+0x91] ;  /* 0x000091249c107981 */ /* 0x000e24000c1e1100 */
[----:B0-----:R-:W-:-:S05]  /*ad50*/  PRMT R3, R16, 0x8880, RZ ;  /* 0x0000888010037816 */ /* 0x001fca00000000ff */
[----:B------:R-:W-:-:S07]  /*ad60*/  IMAD R2, R3, R18, RZ ;  /* 0x0000001203027224 */ /* 0x000fce00078e02ff */
.L_x_443:
[----:B------:R-:W-:Y:S05]  /*ad70*/  BSYNC B1 ;  /* 0x0000000000017941 */ /* 0x000fea0003800000 */
.L_x_442:
        /* <DEDUP_REMOVED lines=12> */
.L_x_445:
[----:B------:R-:W-:Y:S05]  /*ae40*/  BSYNC B1 ;  /* 0x0000000000017941 */ /* 0x000fea0003800000 */
.L_x_444:
[----:B0-----:R-:W-:Y:S01]  /*ae50*/  @!P4 IMAD R3, R100, R17, R2 ;  /* 0x000000116403c224 */ /* 0x001fe200078e0202 */
[----:B------:R-:W-:Y:S04]  /*ae60*/  BSSY B1, `(.L_x_446) ;  /* 0x0000006000017945 */ /* 0x000fe80003800000 */
[----:B------:R0:W-:Y:S01]  /*ae70*/  @!P4 STG.E.U8 desc[UR36][R6.64+0x98], R3 ;  /* 0x000098030600c986 */ /* 0x0001e2000c101124 */
[----:B------:R-:W-:Y:S05]  /*ae80*/  @P3 BRA `(.L_x_447) ;  /* 0x00000000000c3947 */ /* 0x000fea0003800000 */
[----:B------:R-:W0:Y:S02]  /*ae90*/  LDG.E.U8 R16, desc[UR36][R14.64+0x99] ;  /* 0x000099240e107981 */ /* 0x000e24000c1e1100 */
[----:B0-----:R-:W-:-:S05]  /*aea0*/  PRMT R3, R16, 0x8880, RZ ;  /* 0x0000888010037816 */ /* 0x001fca00000000ff */
[----:B------:R-:W-:-:S07]  /*aeb0*/  IMAD R2, R3, R18, RZ ;  /* 0x0000001203027224 */ /* 0x000fce00078e02ff */
.L_x_447:
[----:B------:R-:W-:Y:S05]  /*aec0*/  BSYNC B1 ;  /* 0x0000000000017941 */ /* 0x000fea0003800000 */
.L_x_446:
[----:B------:R-:W-:Y:S01]  /*aed0*/  @!P3 IMAD R101, R101, R17, R2 ;  /* 0x000000116565b224 */ /* 0x000fe200078e0202 */
[----:B------:R-:W-:Y:S04]  /*aee0*/  BSSY B1, `(.L_x_448) ;  /* 0x0000006000017945 */ /* 0x000fe80003800000 */
[----:B------:R0:W-:Y:S01]  /*aef0*/  @!P3 STG.E.U8 desc[UR36][R6.64+0x99], R101 ;  /* 0x000099650600b986 */ /* 0x0001e2000c101124 */
[----:B------:R-:W-:Y:S05]  /*af00*/  @P5 BRA `(.L_x_449) ;  /* 0x00000000000c5947 */ /* 0x000fea0003800000 */
[----:B------:R-:W0:Y:S02]  /*af10*/  LDG.E.U8 R16, desc[UR36][R156.64+0x98] ;  /* 0x000098249c107981 */ /* 0x000e24000c1e1100 */
[----:B0-----:R-:W-:-:S05]  /*af20*/  PRMT R3, R16, 0x8880, RZ ;  /* 0x0000888010037816 */ /* 0x001fca00000000ff */
[----:B------:R-:W-:-:S07]  /*af30*/  IMAD R2, R3, R18, RZ ;  /* 0x0000001203027224 */ /* 0x000fce00078e02ff */
.L_x_449:
[----:B------:R-:W-:Y:S05]  /*af40*/  BSYNC B1 ;  /* 0x0000000000017941 */ /* 0x000fea0003800000 */
.L_x_448:
[----:B0-----:R-:W-:Y:S01]  /*af50*/  @!P5 IMAD R3, R102, R17, R2 ;  /* 0x000000116603d224 */ /* 0x001fe200078e0202 */
[----:B------:R-:W-:Y:S04]  /*af60*/  BSSY B1, `(.L_x_450) ;  /* 0x0000006000017945 */ /* 0x000fe80003800000 */
[----:B------:R0:W-:Y:S01]  /*af70*/  @!P5 STG.E.U8 desc[UR36][R8.64+0x98], R3 ;  /* 0x000098030800d986 */ /* 0x0001e2000c101124 */
[----:B------:R-:W-:Y:S05]  /*af80*/  @P6 BRA `(.L_x_451) ;  /* 0x00000000000c6947 */ /* 0x000fea0003800000 */
[----:B------:R-:W0:Y:S02]  /*af90*/  LDG.E.U8 R16, desc[UR36][R156.64+0x99] ;  /* 0x000099249c107981 */ /* 0x000e24000c1e1100 */
[----:B0-----:R-:W-:-:S05]  /*afa0*/  PRMT R3, R16, 0x8880, RZ ;  /* 0x0000888010037816 */ /* 0x001fca00000000ff */
[----:B------:R-:W-:-:S07]  /*afb0*/  IMAD R2, R3, R18, RZ ;  /* 0x0000001203027224 */ /* 0x000fce00078e02ff */
.L_x_451:
[----:B------:R-:W-:Y:S05]  /*afc0*/  BSYNC B1 ;  /* 0x0000000000017941 */ /* 0x000fea0003800000 */
.L_x_450:
[----:B------:R-:W-:Y:S01]  /*afd0*/  @!P6 IMAD R103, R103, R17, R2 ;  /* 0x000000116767e224 */ /* 0x000fe200078e0202 */
[----:B------:R-:W-:Y:S04]  /*afe0*/  BSSY B1, `(.L_x_452) ;  /* 0x0000006000017945 */ /* 0x000fe80003800000 */
[----:B------:R0:W-:Y:S01]  /*aff0*/  @!P6 STG.E.U8 desc[UR36][R8.64+0x99], R103 ;  /* 0x000099670800e986 */ /* 0x0001e2000c101124 */
[----:B------:R-:W-:Y:S05]  /*b000*/  @P1 BRA `(.L_x_453) ;  /* 0x00000000000c1947 */ /* 0x000fea0003800000 */
[----:B------:R-:W0:Y:S02]  /*b010*/  LDG.E.U8 R16, desc[UR36][R14.64+0xa0] ;  /* 0x0000a0240e107981 */ /* 0x000e24000c1e1100 */
[----:B0-----:R-:W-:-:S05]  /*b020*/  PRMT R3, R16, 0x8880, RZ ;  /* 0x0000888010037816 */ /* 0x001fca00000000ff */
[----:B------:R-:W-:-:S07]  /*b030*/  IMAD R2, R3, R18, RZ ;  /* 0x0000001203027224 */ /* 0x000fce00078e02ff */
.L_x_453:
[----:B------:R-:W-:Y:S05]  /*b040*/  BSYNC B1 ;  /* 0x0000000000017941 */ /* 0x000fea0003800000 */
.L_x_452:
        /* <DEDUP_REMOVED lines=12> */
.L_x_455:
[----:B------:R-:W-:Y:S05]  /*b110*/  BSYNC B1 ;  /* 0x0000000000017941 */ /* 0x000fea0003800000 */
.L_x_454:
[----:B------:R-:W-:Y:S01]  /*b120*/  @!P4 IMAD R105, R105, R17, R2 ;  /* 0x000000116969c224 */ /* 0x000fe200078e0202 */
[----:B------:R-:W-:Y:S04]  /*b130*/  BSSY B1, `(.L_x_456) ;  /* 0x0000006000017945 */ /* 0x000fe80003800000 */
[----:B------:R0:W-:Y:S01]  /*b140*/  @!P4 STG.E.U8 desc[UR36][R6.64+0xa1], R105 ;  /* 0x0000a1690600c986 */ /* 0x0001e2000c101124 */
[----:B------:R-:W-:Y:S05]  /*b150*/  @P3 BRA `(.L_x_457) ;  /* 0x00000000000c3947 */ /* 0x000fea0003800000 */
[----:B------:R-:W0:Y:S02]  /*b160*/  LDG.E.U8 R16, desc[UR36][R156.64+0xa0] ;  /* 0x0000a0249c107981 */ /* 0x000e24000c1e1100 */
[----:B0-----:R-:W-:-:S05]  /*b170*/  PRMT R3, R16, 0x8880, RZ ;  /* 0x0000888010037816 */ /* 0x001fca00000000ff */
[----:B------:R-:W-:-:S07]  /*b180*/  IMAD R2, R3, R18, RZ ;  /* 0x0000001203027224 */ /* 0x000fce00078e02ff */
.L_x_457:
[----:B------:R-:W-:Y:S05]  /*b190*/  BSYNC B1 ;  /* 0x0000000000017941 */ /* 0x000fea0003800000 */
.L_x_456:
[----:B0-----:R-:W-:Y:S01]  /*b1a0*/  @!P3 IMAD R3, R106, R17, R2 ;  /* 0x000000116a03b224 */ /* 0x001fe200078e0202 */
[----:B------:R-:W-:Y:S04]  /*b1b0*/  BSSY B1, `(.L_x_458) ;  /* 0x0000006000017945 */ /* 0x000fe80003800000 */
[----:B------:R0:W-:Y:S01]  /*b1c0*/  @!P3 STG.E.U8 desc[UR36][R8.64+0xa0], R3 ;  /* 0x0000a0030800b986 */ /* 0x0001e2000c101124 */
[----:B------:R-:W-:Y:S05]  /*b1d0*/  @P5 BRA `(.L_x_459) ;  /* 0x00000000000c5947 */ /* 0x000fea0003800000 */
[----:B------:R-:W0:Y:S02]  /*b1e0*/  LDG.E.U8 R16, desc[UR36][R156.64+0xa1] ;  /* 0x0000a1249c107981 */ /* 0x000e24000c1e1100 */
[----:B0-----:R-:W-:-:S05]  /*b1f0*/  PRMT R3, R16, 0x8880, RZ ;  /* 0x0000888010037816 */ /* 0x001fca00000000ff */
[----:B------:R-:W-:-:S07]  /*b200*/  IMAD R2, R3, R18, RZ ;  /* 0x0000001203027224 */ /* 0x000fce00078e02ff */
.L_x_459:
[----:B------:R-:W-:Y:S05]  /*b210*/  BSYNC B1 ;  /* 0x0000000000017941 */ /* 0x000fea0003800000 */
.L_x_458:
[----:B------:R-:W-:Y:S01]  /*b220*/  @!P5 IMAD R107, R107, R17, R2 ;  /* 0x000000116b6bd224 */ /* 0x000fe200078e0202 */
[----:B------:R-:W-:Y:S04]  /*b230*/  BSSY B1, `(.L_x_460) ;  /* 0x0000006000017945 */ /* 0x000fe80003800000 */
[----:B------:R0:W-:Y:S01]  /*b240*/  @!P5 STG.E.U8 desc[UR36][R8.64+0xa1], R107 ;  /* 0x0000a16b0800d986 */ /* 0x0001e2000c101124 */
[----:B------:R-:W-:Y:S05]  /*b250*/  @P6 BRA `(.L_x_461) ;  /* 0x00000000000c6947 */ /* 0x000fea0003800000 */
[----:B------:R-:W0:Y:S02]  /*b260*/  LDG.E.U8 R16, desc[UR36][R14.64+0xa8] ;  /* 0x0000a8240e107981 */ /* 0x000e24000c1e1100 */
[----:B0-----:R-:W-:-:S05]  /*b270*/  PRMT R3, R16, 0x8880, RZ ;  /* 0x0000888010037816 */ /* 0x001fca00000000ff */
[----:B------:R-:W-:-:S07]  /*b280*/  IMAD R2, R3, R18, RZ ;  /* 0x0000001203027224 */ /* 0x000fce00078e02ff */
.L_x_461:
[----:B------:R-:W-:Y:S05]  /*b290*/  BSYNC B1 ;  /* 0x0000000000017941 */ /* 0x000fea0003800000 */
.L_x_460:
[----:B0-----:R-:W-:Y:S01]  /*b2a0*/  @!P6 IMAD R3, R108, R17, R2 ;  /* 0x000000116c03e224 */ /* 0x001fe200078e0202 */
[----:B------:R-:W-:Y:S04]  /*b2b0*/  BSSY B1, `(.L_x_462) ;  /* 0x0000006000017945 */ /* 0x000fe80003800000 */
[----:B------:R0:W-:Y:S01]  /*b2c0*/  @!P6 STG.E.U8 desc[UR36][R6.64+0xa8], R3 ;  /* 0x0000a8030600e986 */ /* 0x0001e2000c101124 */
[----:B------:R-:W-:Y:S05]  /*b2d0*/  @P1 BRA `(.L_x_463) ;  /* 0x00000000000c1947 */ /* 0x000fea0003800000 */
[----:B------:R-:W0:Y:S02]  /*b2e0*/  LDG.E.U8 R16, desc[UR36][R14.64+0xa9] ;  /* 0x0000a9240e107981 */ /* 0x000e24000c1e1100 */
[----:B0-----:R-:W-:-:S05]  /*b2f0*/  PRMT R3, R16, 0x8880, RZ ;  /* 0x0000888010037816 */ /* 0x001fca00000000ff */
[----:B------:R-:W-:-:S07]  /*b300*/  IMAD R2, R3, R18, RZ ;  /* 0x0000001203027224 */ /* 0x000fce00078e02ff */
.L_x_463:
[----:B------:R-:W-:Y:S05]  /*b310*/  BSYNC B1 ;  /* 0x0000000000017941 */ /* 0x000fea0003800000 */
.L_x_462:
        /* <DEDUP_REMOVED lines=12> */
.L_x_465:
[----:B------:R-:W-:Y:S05]  /*b3e0*/  BSYNC B1 ;  /* 0x0000000000017941 */ /* 0x000fea0003800000 */
.L_x_464:
[----:B0-----:R-:W-:Y:S01]  /*b3f0*/  @!P4 IMAD R3, R110, R17, R2 ;  /* 0x000000116e03c224 */ /* 0x001fe200078e0202 */
[----:B------:R-:W-:Y:S04]  /*b400*/  BSSY B1, `(.L_x_466) ;  /* 0x0000006000017945 */ /* 0x000fe80003800000 */
[----:B------:R0:W-:Y:S01]  /*b410*/  @!P4 STG.E.U8 desc[UR36][R8.64+0xa8], R3 ;  /* 0x0000a8030800c986 */ /* 0x0001e2000c101124 */
[----:B------:R-:W-:Y:S05]  /*b420*/  @P3 BRA `(.L_x_467) ;  /* 0x00000000000c3947 */ /* 0x000fea0003800000 */
[----:B------:R-:W0:Y:S02]  /*b430*/  LDG.E.U8 R16, desc[UR36][R156.64+0xa9] ;  /* 0x0000a9249c107981 */ /* 0x000e24000c1e1100 */
[----:B0-----:R-:W-:-:S05]  /*b440*/  PRMT R3, R16, 0x8880, RZ ;  /* 0x0000888010037816 */ /* 0x001fca00000000ff */
[----:B------:R-:W-:-:S07]  /*b450*/  IMAD R2, R3, R18, RZ ;  /* 0x0000001203027224 */ /* 0x000fce00078e02ff */
.L_x_467:
[----:B------:R-:W-:Y:S05]  /*b460*/  BSYNC B1 ;  /* 0x0000000000017941 */ /* 0x000fea0003800000 */
.L_x_466:
[----:B------:R-:W-:Y:S01]  /*b470*/  @!P3 IMAD R111, R111, R17, R2 ;  /* 0x000000116f6fb224 */ /* 0x000fe200078e0202 */
[----:B------:R-:W-:Y:S04]  /*b480*/  BSSY B1, `(.L_x_468) ;  /* 0x0000006000017945 */ /* 0x000fe80003800000 */
[----:B------:R0:W-:Y:S01]  /*b490*/  @!P3 STG.E.U8 desc[UR36][R8.64+0xa9], R111 ;  /* 0x0000a96f0800b986 */ /* 0x0001e2000c101124 */
[----:B------:R-:W-:Y:S05]  /*b4a0*/  @P5 BRA `(.L_x_469) ;  /* 0x00000000000c5947 */ /* 0x000fea0003800000 */
[----:B------:R-:W0:Y:S02]  /*b4b0*/  LDG.E.U8 R16, desc[UR36][R14.64+0xb0] ;  /* 0x0000b0240e107981 */ /* 0x000e24000c1e1100 */
[----:B0-----:R-:W-:-:S05]  /*b4c0*/  PRMT R3, R16, 0x8880, RZ ;  /* 0x0000888010037816 */ /* 0x001fca00000000ff */
[----:B------:R-:W-:-:S07]  /*b4d0*/  IMAD R2, R3, R18, RZ ;  /* 0x0000001203027224 */ /* 0x000fce00078e02ff */
.L_x_469:
[----:B------:R-:W-:Y:S05]  /*b4e0*/  BSYNC B1 ;  /* 0x0000000000017941 */ /* 0x000fea0003800000 */
.L_x_468:
[----:B0-----:R-:W-:Y:S01]  /*b4f0*/  @!P5 IMAD R3, R112, R17, R2 ;  /* 0x000000117003d224 */ /* 0x001fe200078e0202 */
[----:B------:R-:W-:Y:S04]  /*b500*/  BSSY B1, `(.L_x_470) ;  /* 0x0000006000017945 */ /* 0x000fe80003800000 */
[----:B------:R0:W-:Y:S01]  /*b510*/  @!P5 STG.E.U8 desc[UR36][R6.64+0xb0], R3 ;  /* 0x0000b0030600d986 */ /* 0x0001e2000c101124 */
[----:B------:R-:W-:Y:S05]  /*b520*/  @P6 BRA `(.L_x_471) ;  /* 0x00000000000c6947 */ /* 0x000fea0003800000 */
[----:B------:R-:W0:Y:S02]  /*b530*/  LDG.E.U8 R16, desc[UR36][R14.64+0xb1] ;  /* 0x0000b1240e107981 */ /* 0x000e24000c1e1100 */
[----:B0-----:R-:W-:-:S05]  /*b540*/  PRMT R3, R16, 0x8880, RZ ;  /* 0x0000888010037816 */ /* 0x001fca00000000ff */
[----:B------:R-:W-:-:S07]  /*b550*/  IMAD R2, R3, R18, RZ ;  /* 0x0000001203027224 */ /* 0x000fce00078e02ff */
.L_x_471:
[----:B------:R-:W-:Y:S05]  /*b560*/  BSYNC B1 ;  /* 0x0000000000017941 */ /* 0x000fea0003800000 */
.L_x_470:
[----:B------:R-:W-:Y:S01]  /*b570*/  @!P6 IMAD R113, R113, R17, R2 ;  /* 0x000000117171e224 */ /* 0x000fe200078e0202 */
[----:B------:R-:W-:Y:S04]  /*b580*/  BSSY B1, `(.L_x_472) ;  /* 0x0000006000017945 */ /* 0x000fe80003800000 */
[----:B------:R0:W-:Y:S01]  /*b590*/  @!P6 STG.E.U8 desc[UR36][R6.64+0xb1], R113 ;  /* 0x0000b1710600e986 */ /* 0x0001e2000c101124 */
[----:B------:R-:W-:Y:S05]  /*b5a0*/  @P1 BRA `(.L_x_473) ;  /* 0x00000000000c1947 */ /* 0x000fea0003800000 */
[----:B------:R-:W0:Y:S02]  /*b5b0*/  LDG.E.U8 R16, desc[UR36][R156.64+0xb0] ;  /* 0x0000b0249c107981 */ /* 0x000e24000c1e1100 */
[----:B0-----:R-:W-:-:S05]  /*b5c0*/  PRMT R3, R16, 0x8880, RZ ;  /* 0x0000888010037816 */ /* 0x001fca00000000ff */
[----:B------:R-:W-:-:S07]  /*b5d0*/  IMAD R2, R3, R18, RZ ;  /* 0x0000001203027224 */ /* 0x000fce00078e02ff */
.L_x_473:
[----:B------:R-:W-:Y:S05]  /*b5e0*/  BSYNC B1 ;  /* 0x0000000000017941 */ /* 0x000fea0003800000 */
.L_x_472:
        /* <DEDUP_REMOVED lines=12> */
.L_x_475:
[----:B------:R-:W-:Y:S05]  /*b6b0*/  BSYNC B1 ;  /* 0x0000000000017941 */ /* 0x000fea0003800000 */
.L_x_474:
[----:B------:R-:W-:Y:S01]  /*b6c0*/  @!P4 IMAD R115, R115, R17, R2 ;  /* 0x000000117373c224 */ /* 0x000fe200078e0202 */
[----:B------:R-:W-:Y:S04]  /*b6d0*/  BSSY B1, `(.L_x_476) ;  /* 0x0000006000017945 */ /* 0x000fe80003800000 */
[----:B------:R0:W-:Y:S01]  /*b6e0*/  @!P4 STG.E.U8 desc[UR36][R8.64+0xb1], R115 ;  /* 0x0000b1730800c986 */ /* 0x0001e2000c101124 */
[----:B------:R-:W-:Y:S05]  /*b6f0*/  @P3 BRA `(.L_x_477) ;  /* 0x00000000000c3947 */ /* 0x000fea0003800000 */
[----:B------:R-:W0:Y:S02]  /*b700*/  LDG.E.U8 R16, desc[UR36][R14.64+0xb8] ;  /* 0x0000b8240e107981 */ /* 0x000e24000c1e1100 */
[----:B0-----:R-:W-:-:S05]  /*b710*/  PRMT R3, R16, 0x8880, RZ ;  /* 0x0000888010037816 */ /* 0x001fca00000000ff */
[----:B------:R-:W-:-:S07]  /*b720*/  IMAD R2, R3, R18, RZ ;  /* 0x0000001203027224 */ /* 0x000fce00078e02ff */
.L_x_477:
[----:B------:R-:W-:Y:S05]  /*b730*/  BSYNC B1 ;  /* 0x0000000000017941 */ /* 0x000fea0003800000 */
.L_x_476:
[----:B0-----:R-:W-:Y:S01]  /*b740*/  @!P3 IMAD R3, R116, R17, R2 ;  /* 0x000000117403b224 */ /* 0x001fe200078e0202 */
[----:B------:R-:W-:Y:S04]  /*b750*/  BSSY B1, `(.L_x_478) ;  /* 0x0000006000017945 */ /* 0x000fe80003800000 */
[----:B------:R0:W-:Y:S01]  /*b760*/  @!P3 STG.E.U8 desc[UR36][R6.64+0xb8], R3 ;  /* 0x0000b8030600b986 */ /* 0x0001e2000c101124 */
[----:B------:R-:W-:Y:S05]  /*b770*/  @P5 BRA `(.L_x_479) ;  /* 0x00000000000c5947 */ /* 0x000fea0003800000 */
[----:B------:R-:W0:Y:S02]  /*b780*/  LDG.E.U8 R16, desc[UR36][R14.64+0xb9] ;  /* 0x0000b9240e107981 */ /* 0x000e24000c1e1100 */
[----:B0-----:R-:W-:-:S05]  /*b790*/  PRMT R3, R16, 0x8880, RZ ;  /* 0x0000888010037816 */ /* 0x001fca00000000ff */
[----:B------:R-:W-:-:S07]  /*b7a0*/  IMAD R2, R3, R18, RZ ;  /* 0x0000001203027224 */ /* 0x000fce00078e02ff */
.L_x_479:
[----:B------:R-:W-:Y:S05]  /*b7b0*/  BSYNC B1 ;  /* 0x0000000000017941 */ /* 0x000fea0003800000 */
.L_x_478:
[----:B------:R-:W-:Y:S01]  /*b7c0*/  @!P5 IMAD R117, R117, R17, R2 ;  /* 0x000000117575d224 */ /* 0x000fe200078e0202 */
[----:B------:R-:W-:Y:S04]  /*b7d0*/  BSSY B1, `(.L_x_480) ;  /* 0x0000006000017945 */ /* 0x000fe80003800000 */
[----:B------:R0:W-:Y:S01]  /*b7e0*/  @!P5 STG.E.U8 desc[UR36][R6.64+0xb9], R117 ;  /* 0x0000b9750600d986 */ /* 0x0001e2000c101124 */
[----:B------:R-:W-:Y:S05]  /*b7f0*/  @P6 BRA `(.L_x_481) ;  /* 0x00000000000c6947 */ /* 0x000fea0003800000 */
[----:B------:R-:W0:Y:S02]  /*b800*/  LDG.E.U8 R16, desc[UR36][R156.64+0xb8] ;  /* 0x0000b8249c107981 */ /* 0x000e24000c1e1100 */
[----:B0-----:R-:W-:-:S05]  /*b810*/  PRMT R3, R16, 0x8880, RZ ;  /* 0x0000888010037816 */ /* 0x001fca00000000ff */
[----:B------:R-:W-:-:S07]  /*b820*/  IMAD R2, R3, R18, RZ ;  /* 0x0000001203027224 */ /* 0x000fce00078e02ff */
.L_x_481:
[----:B------:R-:W-:Y:S05]  /*b830*/  BSYNC B1 ;  /* 0x0000000000017941 */ /* 0x000fea0003800000 */
.L_x_480:
[----:B0-----:R-:W-:Y:S01]  /*b840*/  @!P6 IMAD R3, R118, R17, R2 ;  /* 0x000000117603e224 */ /* 0x001fe200078e0202 */
[----:B------:R-:W-:Y:S04]  /*b850*/  BSSY B1, `(.L_x_482) ;  /* 0x0000006000017945 */ /* 0x000fe80003800000 */
[----:B------:R0:W-:Y:S01]  /*b860*/  @!P6 STG.E.U8 desc[UR36][R8.64+0xb8], R3 ;  /* 0x0000b8030800e986 */ /* 0x0001e2000c101124 */
[----:B------:R-:W-:Y:S05]  /*b870*/  @P1 BRA `(.L_x_483) ;  /* 0x00000000000c1947 */ /* 0x000fea0003800000 */
[----:B------:R-:W0:Y:S02]  /*b880*/  LDG.E.U8 R16, desc[UR36][R156.64+0xb9] ;  /* 0x0000b9249c107981 */ /* 0x000e24000c1e1100 */
[----:B0-----:R-:W-:-:S05]  /*b890*/  PRMT R3, R16, 0x8880, RZ ;  /* 0x0000888010037816 */ /* 0x001fca00000000ff */
[----:B------:R-:W-:-:S07]  /*b8a0*/  IMAD R2, R3, R18, RZ ;  /* 0x0000001203027224 */ /* 0x000fce00078e02ff */
.L_x_483:
[----:B------:R-:W-:Y:S05]  /*b8b0*/  BSYNC B1 ;  /* 0x0000000000017941 */ /* 0x000fea0003800000 */
.L_x_482:
        /* <DEDUP_REMOVED lines=12> */
.L_x_485:
[----:B------:R-:W-:Y:S05]  /*b980*/  BSYNC B1 ;  /* 0x0000000000017941 */ /* 0x000fea0003800000 */
.L_x_484:
[----:B0-----:R-:W-:Y:S01]  /*b990*/  @!P4 IMAD R3, R120, R17, R2 ;  /* 0x000000117803c224 */ /* 0x001fe200078e0202 */
[----:B------:R-:W-:Y:S04]  /*b9a0*/  BSSY B1, `(.L_x_486) ;  /* 0x0000006000017945 */ /* 0x000fe80003800000 */
[----:B------:R0:W-:Y:S01]  /*b9b0*/  @!P4 STG.E.U8 desc[UR36][R6.64+0xc0], R3 ;  /* 0x0000c0030600c986 */ /* 0x0001e2000c101124 */
[----:B------:R-:W-:Y:S05]  /*b9c0*/  @P3 BRA `(.L_x_487) ;  /* 0x00000000000c3947 */ /* 0x000fea0003800000 */
[----:B------:R-:W0:Y:S02]  /*b9d0*/  LDG.E.U8 R16, desc[UR36][R14.64+0xc1] ;  /* 0x0000c1240e107981 */ /* 0x000e24000c1e1100 */
[----:B0-----:R-:W-:-:S05]  /*b9e0*/  PRMT R3, R16, 0x8880, RZ ;  /* 0x0000888010037816 */ /* 0x001fca00000000ff */
[----:B------:R-:W-:-:S07]  /*b9f0*/  IMAD R2, R3, R18, RZ ;  /* 0x0000001203027224 */ /* 0x000fce00078e02ff */
.L_x_487:
[----:B------:R-:W-:Y:S05]  /*ba00*/  BSYNC B1 ;  /* 0x0000000000017941 */ /* 0x000fea0003800000 */
.L_x_486:
[----:B------:R-:W-:Y:S01]  /*ba10*/  @!P3 IMAD R121, R121, R17, R2 ;  /* 0x000000117979b224 */ /* 0x000fe200078e0202 */
[----:B------:R-:W-:Y:S04]  /*ba20*/  BSSY B1, `(.L_x_488) ;  /* 0x0000006000017945 */ /* 0x000fe80003800000 */
[----:B------:R0:W-:Y:S01]  /*ba30*/  @!P3 STG.E.U8 desc[UR36][R6.64+0xc1], R121 ;  /* 0x0000c1790600b986 */ /* 0x0001e2000c101124 */
[----:B------:R-:W-:Y:S05]  /*ba40*/  @P5 BRA `(.L_x_489) ;  /* 0x00000000000c5947 */ /* 0x000fea0003800000 */
[----:B------:R-:W0:Y:S02]  /*ba50*/  LDG.E.U8 R16, desc[UR36][R156.64+0xc0] ;  /* 0x0000c0249c107981 */ /* 0x000e24000c1e1100 */
[----:B0-----:R-:W-:-:S05]  /*ba60*/  PRMT R3, R16, 0x8880, RZ ;  /* 0x0000888010037816 */ /* 0x001fca00000000ff */
[----:B------:R-:W-:-:S07]  /*ba70*/  IMAD R2, R3, R18, RZ ;  /* 0x0000001203027224 */ /* 0x000fce00078e02ff */
.L_x_489:
[----:B------:R-:W-:Y:S05]  /*ba80*/  BSYNC B1 ;  /* 0x0000000000017941 */ /* 0x000fea0003800000 */
.L_x_488:
[----:B0-----:R-:W-:Y:S01]  /*ba90*/  @!P5 IMAD R3, R122, R17, R2 ;  /* 0x000000117a03d224 */ /* 0x001fe200078e0202 */
[----:B------:R-:W-:Y:S04]  /*baa0*/  BSSY B1, `(.L_x_490) ;  /* 0x0000006000017945 */ /* 0x000fe80003800000 */
[----:B------:R0:W-:Y:S01]  /*bab0*/  @!P5 STG.E.U8 desc[UR36][R8.64+0xc0], R3 ;  /* 0x0000c0030800d986 */ /* 0x0001e2000c101124 */
[----:B------:R-:W-:Y:S05]  /*bac0*/  @P6 BRA `(.L_x_491) ;  /* 0x00000000000c6947 */ /* 0x000fea0003800000 */
[----:B------:R-:W0:Y:S02]  /*bad0*/  LDG.E.U8 R16, desc[UR36][R156.64+0xc1] ;  /* 0x0000c1249c107981 */ /* 0x000e24000c1e1100 */
[----:B0-----:R-:W-:-:S05]  /*bae0*/  PRMT R3, R16, 0x8880, RZ ;  /* 0x0000888010037816 */ /* 0x001fca00000000ff */
[----:B------:R-:W-:-:S07]  /*baf0*/  IMAD R2, R3, R18, RZ ;  /* 0x0000001203027224 */ /* 0x000fce00078e02ff */
.L_x_491:
[----:B------:R-:W-:Y:S05]  /*bb00*/  BSYNC B1 ;  /* 0x0000000000017941 */ /* 0x000fea0003800000 */
.L_x_490:
[----:B------:R-:W-:Y:S01]  /*bb10*/  @!P6 IMAD R123, R123, R17, R2 ;  /* 0x000000117b7be224 */ /* 0x000fe200078e0202 */
[----:B------:R-:W-:Y:S04]  /*bb20*/  BSSY B1, `(.L_x_492) ;  /* 0x0000006000017945 */ /* 0x000fe80003800000 */
[----:B------:R0:W-:Y:S01]  /*bb30*/  @!P6 STG.E.U8 desc[UR36][R8.64+0xc1], R123 ;  /* 0x0000c17b0800e986 */ /* 0x0001e2000c101124 */
[----:B------:R-:W-:Y:S05]  /*bb40*/  @P1 BRA `(.L_x_493) ;  /* 0x00000000000c1947 */ /* 0x000fea0003800000 */
[----:B------:R-:W0:Y:S02]  /*bb50*/  LDG.E.U8 R16, desc[UR36][R14.64+0xc8] ;  /* 0x0000c8240e107981 */ /* 0x000e24000c1e1100 */
[----:B0-----:R-:W-:-:S05]  /*bb60*/  PRMT R3, R16, 0x8880, RZ ;  /* 0x0000888010037816 */ /* 0x001fca00000000ff */
[----:B------:R-:W-:-:S07]  /*bb70*/  IMAD R2, R3, R18, RZ ;  /* 0x0000001203027224 */ /* 0x000fce00078e02ff */
.L_x_493:
[----:B------:R-:W-:Y:S05]  /*bb80*/  BSYNC B1 ;  /* 0x0000000000017941 */ /* 0x000fea0003800000 */
.L_x_492:
        /* <DEDUP_REMOVED lines=12> */
.L_x_495:
[----:B------:R-:W-:Y:S05]  /*bc50*/  BSYNC B1 ;  /* 0x0000000000017941 */ /* 0x000fea0003800000 */
.L_x_494:
[----:B------:R-:W-:Y:S01]  /*bc60*/  @!P4 IMAD R125, R125, R17, R2 ;  /* 0x000000117d7dc224 */ /* 0x000fe200078e0202 */
[----:B------:R-:W-:Y:S04]  /*bc70*/  BSSY B1, `(.L_x_496) ;  /* 0x0000006000017945 */ /* 0x000fe80003800000 */
[----:B------:R0:W-:Y:S01]  /*bc80*/  @!P4 STG.E.U8 desc[UR36][R6.64+0xc9], R125 ;  /* 0x0000c97d0600c986 */ /* 0x0001e2000c101124 */
[----:B------:R-:W-:Y:S05]  /*bc90*/  @P3 BRA `(.L_x_497) ;  /* 0x00000000000c3947 */ /* 0x000fea0003800000 */
[----:B------:R-:W0:Y:S02]  /*bca0*/  LDG.E.U8 R16, desc[UR36][R156.64+0xc8] ;  /* 0x0000c8249c107981 */ /* 0x000e24000c1e1100 */
[----:B0-----:R-:W-:-:S05]  /*bcb0*/  PRMT R3, R16, 0x8880, RZ ;  /* 0x0000888010037816 */ /* 0x001fca00000000ff */
[----:B------:R-:W-:-:S07]  /*bcc0*/  IMAD R2, R3, R18, RZ ;  /* 0x0000001203027224 */ /* 0x000fce00078e02ff */
.L_x_497:
[----:B------:R-:W-:Y:S05]  /*bcd0*/  BSYNC B1 ;  /* 0x0000000000017941 */ /* 0x000fea0003800000 */
.L_x_496:
[----:B0-----:R-:W-:Y:S01]  /*bce0*/  @!P3 IMAD R3, R126, R17, R2 ;  /* 0x000000117e03b224 */ /* 0x001fe200078e0202 */
[----:B------:R-:W-:Y:S04]  /*bcf0*/  BSSY B1, `(.L_x_498) ;  /* 0x0000006000017945 */ /* 0x000fe80003800000 */
[----:B------:R0:W-:Y:S01]  /*bd00*/  @!P3 STG.E.U8 desc[UR36][R8.64+0xc8], R3 ;  /* 0x0000c8030800b986 */ /* 0x0001e2000c101124 */
[----:B------:R-:W-:Y:S05]  /*bd10*/  @P5 BRA `(.L_x_499) ;  /* 0x00000000000c5947 */ /* 0x000fea0003800000 */
[----:B------:R-:W0:Y:S02]  /*bd20*/  LDG.E.U8 R16, desc[UR36][R156.64+0xc9] ;  /* 0x0000c9249c107981 */ /* 0x000e24000c1e1100 */
[----:B0-----:R-:W-:-:S05]  /*bd30*/  PRMT R3, R16, 0x8880, RZ ;  /* 0x0000888010037816 */ /* 0x001fca00000000ff */
[----:B------:R-:W-:-:S07]  /*bd40*/  IMAD R2, R3, R18, RZ ;  /* 0x0000001203027224 */ /* 0x000fce00078e02ff */
.L_x_499:
[----:B------:R-:W-:Y:S05]  /*bd50*/  BSYNC B1 ;  /* 0x0000000000017941 */ /* 0x000fea0003800000 */
.L_x_498:
[----:B------:R-:W-:Y:S01]  /*bd60*/  @!P5 IMAD R127, R127, R17, R2 ;  /* 0x000000117f7fd224 */ /* 0x000fe200078e0202 */
[----:B------:R-:W-:Y:S04]  /*bd70*/  BSSY B1, `(.L_x_500) ;  /* 0x0000006000017945 */ /* 0x000fe80003800000 */
[----:B------:R0:W-:Y:S01]  /*bd80*/  @!P5 STG.E.U8 desc[UR36][R8.64+0xc9], R127 ;  /* 0x0000c97f0800d986 */ /* 0x0001e2000c101124 */
[----:B------:R-:W-:Y:S05]  /*bd90*/  @P6 BRA `(.L_x_501) ;  /* 0x00000000000c6947 */ /* 0x000fea0003800000 */
[----:B------:R-:W0:Y:S02]  /*bda0*/  LDG.E.U8 R16, desc[UR36][R14.64+0xd0] ;  /* 0x0000d0240e107981 */ /* 0x000e24000c1e1100 */
[----:B0-----:R-:W-:-:S05]  /*bdb0*/  PRMT R3, R16, 0x8880, RZ ;  /* 0x0000888010037816 */ /* 0x001fca00000000ff */
[----:B------:R-:W-:-:S07]  /*bdc0*/  IMAD R2, R3, R18, RZ ;  /* 0x0000001203027224 */ /* 0x000fce00078e02ff */
.L_x_501:
[----:B------:R-:W-:Y:S05]  /*bdd0*/  BSYNC B1 ;  /* 0x0000000000017941 */ /* 0x000fea0003800000 */
.L_x_500:
[----:B0-----:R-:W-:Y:S01]  /*bde0*/  @!P6 IMAD R3, R128, R17, R2 ;  /* 0x000000118003e224 */ /* 0x001fe200078e0202 */
[----:B------:R-:W-:Y:S04]  /*bdf0*/  BSSY B1, `(.L_x_502) ;  /* 0x0000006000017945 */ /* 0x000fe80003800000 */
[----:B------:R0:W-:Y:S01]  /*be00*/  @!P6 STG.E.U8 desc[UR36][R6.64+0xd0], R3 ;  /* 0x0000d0030600e986 */ /* 0x0001e2000c101124 */
[----:B------:R-:W-:Y:S05]  /*be10*/  @P1 BRA `(.L_x_503) ;  /* 0x00000000000c1947 */ /* 0x000fea0003800000 */
[----:B------:R-:W0:Y:S02]  /*be20*/  LDG.E.U8 R16, desc[UR36][R14.64+0xd1] ;  /* 0x0000d1240e107981 */ /* 0x000e24000c1e1100 */
[----:B0-----:R-:W-:-:S05]  /*be30*/  PRMT R3, R16, 0x8880, RZ ;  /* 0x0000888010037816 */ /* 0x001fca00000000ff */
[----:B------:R-:W-:-:S07]  /*be40*/  IMAD R2, R3, R18, RZ ;  /* 0x0000001203027224 */ /* 0x000fce00078e02ff */
.L_x_503:
[----:B------:R-:W-:Y:S05]  /*be50*/  BSYNC B1 ;  /* 0x0000000000017941 */ /* 0x000fea0003800000 */
.L_x_502:
        /* <DEDUP_REMOVED lines=12> */
.L_x_505:
[----:B------:R-:W-:Y:S05]  /*bf20*/  BSYNC B1 ;  /* 0x0000000000017941 */ /* 0x000fea0003800000 */
.L_x_504:
[----:B0-----:R-:W-:Y:S01]  /*bf30*/  @!P4 IMAD R3, R130, R17, R2 ;  /* 0x000000118203c224 */ /* 0x001fe200078e0202 */
[----:B------:R-:W-:Y:S04]  /*bf40*/  BSSY B1, `(.L_x_506) ;  /* 0x0000006000017945 */ /* 0x000fe80003800000 */
[----:B------:R0:W-:Y:S01]  /*bf50*/  @!P4 STG.E.U8 desc[UR36][R8.64+0xd0], R3 ;  /* 0x0000d0030800c986 */ /* 0x0001e2000c101124 */
[----:B------:R-:W-:Y:S05]  /*bf60*/  @P3 BRA `(.L_x_507) ;  /* 0x00000000000c3947 */ /* 0x000fea0003800000 */
[----:B------:R-:W0:Y:S02]  /*bf70*/  LDG.E.U8 R16, desc[UR36][R156.64+0xd1] ;  /* 0x0000d1249c107981 */ /* 0x000e24000c1e1100 */
[----:B0-----:R-:W-:-:S05]  /*bf80*/  PRMT R3, R16, 0x8880, RZ ;  /* 0x0000888010037816 */ /* 0x001fca00000000ff */
[----:B------:R-:W-:-:S07]  /*bf90*/  IMAD R2, R3, R18, RZ ;  /* 0x0000001203027224 */ /* 0x000fce00078e02ff */
.L_x_507:
[----:B------:R-:W-:Y:S05]  /*bfa0*/  BSYNC B1 ;  /* 0x0000000000017941 */ /* 0x000fea0003800000 */
.L_x_506:
[----:B------:R-:W-:Y:S01]  /*bfb0*/  @!P3 IMAD R131, R131, R17, R2 ;  /* 0x000000118383b224 */ /* 0x000fe200078e0202 */
[----:B------:R-:W-:Y:S04]  /*bfc0*/  BSSY B1, `(.L_x_508) ;  /* 0x0000006000017945 */ /* 0x000fe80003800000 */
[----:B------:R0:W-:Y:S01]  /*bfd0*/  @!P3 STG.E.U8 desc[UR36][R8.64+0xd1], R131 ;  /* 0x0000d1830800b986 */ /* 0x0001e2000c101124 */
[----:B------:R-:W-:Y:S05]  /*bfe0*/  @P5 BRA `(.L_x_509) ;  /* 0x00000000000c5947 */ /* 0x000fea0003800000 */
[----:B------:R-:W0:Y:S02]  /*bff0*/  LDG.E.U8 R16, desc[UR36][R14.64+0xd8] ;  /* 0x0000d8240e107981 */ /* 0x000e24000c1e1100 */
[----:B0-----:R-:W-:-:S05]  /*c000*/  PRMT R3, R16, 0x8880, RZ ;  /* 0x0000888010037816 */ /* 0x001fca00000000ff */
[----:B------:R-:W-:-:S07]  /*c010*/  IMAD R2, R3, R18, RZ ;  /* 0x0000001203027224 */ /* 0x000fce00078e02ff */
.L_x_509:
[----:B------:R-:W-:Y:S05]  /*c020*/  BSYNC B1 ;  /* 0x0000000000017941 */ /* 0x000fea0003800000 */
.L_x_508:
[----:B0-----:R-:W-:Y:S01]  /*c030*/  @!P5 IMAD R3, R132, R17, R2 ;  /* 0x000000118403d224 */ /* 0x001fe200078e0202 */
[----:B------:R-:W-:Y:S04]  /*c040*/  BSSY B1, `(.L_x_510) ;  /* 0x0000006000017945 */ /* 0x000fe80003800000 */
[----:B------:R0:W-:Y:S01]  /*c050*/  @!P5 STG.E.U8 desc[UR36][R6.64+0xd8], R3 ;  /* 0x0000d8030600d986 */ /* 0x0001e2000c101124 */
[----:B------:R-:W-:Y:S05]  /*c060*/  @P6 BRA `(.L_x_511) ;  /* 0x00000000000c6947 */ /* 0x000fea0003800000 */
[----:B------:R-:W0:Y:S02]  /*c070*/  LDG.E.U8 R16, desc[UR36][R14.64+0xd9] ;  /* 0x0000d9240e107981 */ /* 0x000e24000c1e1100 */
[----:B0-----:R-:W-:-:S05]  /*c080*/  PRMT R3, R16, 0x8880, RZ ;  /* 0x0000888010037816 */ /* 0x001fca00000000ff */
[----:B------:R-:W-:-:S07]  /*c090*/  IMAD R2, R3, R18, RZ ;  /* 0x0000001203027224 */ /* 0x000fce00078e02ff */
.L_x_511:
[----:B------:R-:W-:Y:S05]  /*c0a0*/  BSYNC B1 ;  /* 0x0000000000017941 */ /* 0x000fea0003800000 */
.L_x_510:
[----:B------:R-:W-:Y:S01]  /*c0b0*/  @!P6 IMAD R133, R133, R17, R2 ;  /* 0x000000118585e224 */ /* 0x000fe200078e0202 */
[----:B------:R-:W-:Y:S04]  /*c0c0*/  BSSY B1, `(.L_x_512) ;  /* 0x0000006000017945 */ /* 0x000fe80003800000 */
[----:B------:R0:W-:Y:S01]  /*c0d0*/  @!P6 STG.E.U8 desc[UR36][R6.64+0xd9], R133 ;  /* 0x0000d9850600e986 */ /* 0x0001e2000c101124 */
[----:B------:R-:W-:Y:S05]  /*c0e0*/  @P1 BRA `(.L_x_513) ;  /* 0x00000000000c1947 */ /* 0x000fea0003800000 */
[----:B------:R-:W0:Y:S02]  /*c0f0*/  LDG.E.U8 R16, desc[UR36][R156.64+0xd8] ;  /* 0x0000d8249c107981 */ /* 0x000e24000c1e1100 */
[----:B0-----:R-:W-:-:S05]  /*c100*/  PRMT R3, R16, 0x8880, RZ ;  /* 0x0000888010037816 */ /* 0x001fca00000000ff */
[----:B------:R-:W-:-:S07]  /*c110*/  IMAD R2, R3, R18, RZ ;  /* 0x0000001203027224 */ /* 0x000fce00078e02ff */
.L_x_513:
[----:B------:R-:W-:Y:S05]  /*c120*/  BSYNC B1 ;  /* 0x0000000000017941 */ /* 0x000fea0003800000 */
.L_x_512:
        /* <DEDUP_REMOVED lines=12> */
.L_x_515:
[----:B------:R-:W-:Y:S05]  /*c1f0*/  BSYNC B1 ;  /* 0x0000000000017941 */ /* 0x000fea0003800000 */
.L_x_514:
[----:B------:R-:W-:Y:S01]  /*c200*/  @!P4 IMAD R135, R135, R17, R2 ;  /* 0x000000118787c224 */ /* 0x000fe200078e0202 */
[----:B------:R-:W-:Y:S04]  /*c210*/  BSSY B1, `(.L_x_516) ;  /* 0x0000006000017945 */ /* 0x000fe80003800000 */
[----:B------:R0:W-:Y:S01]  /*c220*/  @!P4 STG.E.U8 desc[UR36][R8.64+0xd9], R135 ;  /* 0x0000d9870800c986 */ /* 0x0001e2000c101124 */
[----:B------:R-:W-:Y:S05]  /*c230*/  @P3 BRA `(.L_x_517) ;  /* 0x00000000000c3947 */ /* 0x000fea0003800000 */
[----:B------:R-:W0:Y:S02]  /*c240*/  LDG.E.U8 R16, desc[UR36][R14.64+0xe0] ;  /* 0x0000e0240e107981 */ /* 0x000e24000c1e1100 */
[----:B0-----:R-:W-:-:S05]  /*c250*/  PRMT R3, R16, 0x8880, RZ ;  /* 0x0000888010037816 */ /* 0x001fca00000000ff */
[----:B------:R-:W-:-:S07]  /*c260*/  IMAD R2, R3, R18, RZ ;  /* 0x0000001203027224 */ /* 0x000fce00078e02ff */
.L_x_517:
[----:B------:R-:W-:Y:S05]  /*c270*/  BSYNC B1 ;  /* 0x0000000000017941 */ /* 0x000fea0003800000 */
.L_x_516:
[----:B0-----:R-:W-:Y:S01]  /*c280*/  @!P3 IMAD R3, R136, R17, R2 ;  /* 0x000000118803b224 */ /* 0x001fe200078e0202 */
[----:B------:R-:W-:Y:S04]  /*c290*/  BSSY B1, `(.L_x_518) ;  /* 0x0000006000017945 */ /* 0x000fe80003800000 */
[----:B------:R0:W-:Y:S01]  /*c2a0*/  @!P3 STG.E.U8 desc[UR36][R6.64+0xe0], R3 ;  /* 0x0000e0030600b986 */ /* 0x0001e2000c101124 */
[----:B------:R-:W-:Y:S05]  /*c2b0*/  @P5 BRA `(.L_x_519) ;  /* 0x00000000000c5947 */ /* 0x000fea0003800000 */
[----:B------:R-:W0:Y:S02]  /*c2c0*/  LDG.E.U8 R16, desc[UR36][R14.64+0xe1] ;  /* 0x0000e1240e107981 */ /* 0x000e24000c1e1100 */
[----:B0-----:R-:W-:-:S05]  /*c2d0*/  PRMT R3, R16, 0x8880, RZ ;  /* 0x0000888010037816 */ /* 0x001fca00000000ff */
[----:B------:R-:W-:-:S07]  /*c2e0*/  IMAD R2, R3, R18, RZ ;  /* 0x0000001203027224 */ /* 0x000fce00078e02ff */
.L_x_519:
[----:B------:R-:W-:Y:S05]  /*c2f0*/  BSYNC B1 ;  /* 0x0000000000017941 */ /* 0x000fea0003800000 */
.L_x_518:
[----:B------:R-:W-:Y:S01]  /*c300*/  @!P5 IMAD R137, R137, R17, R2 ;  /* 0x000000118989d224 */ /* 0x000fe200078e0202 */
[----:B------:R-:W-:Y:S04]  /*c310*/  BSSY B1, `(.L_x_520) ;  /* 0x0000006000017945 */ /* 0x000fe80003800000 */
[----:B------:R0:W-:Y:S01]  /*c320*/  @!P5 STG.E.U8 desc[UR36][R6.64+0xe1], R137 ;  /* 0x0000e1890600d986 */ /* 0x0001e2000c101124 */
[----:B------:R-:W-:Y:S05]  /*c330*/  @P6 BRA `(.L_x_521) ;  /* 0x00000000000c6947 */ /* 0x000fea0003800000 */
[----:B------:R-:W0:Y:S02]  /*c340*/  LDG.E.U8 R16, desc[UR36][R156.64+0xe0] ;  /* 0x0000e0249c107981 */ /* 0x000e24000c1e1100 */
[----:B0-----:R-:W-:-:S05]  /*c350*/  PRMT R3, R16, 0x8880, RZ ;  /* 0x0000888010037816 */ /* 0x001fca00000000ff */
[----:B------:R-:W-:-:S07]  /*c360*/  IMAD R2, R3, R18, RZ ;  /* 0x0000001203027224 */ /* 0x000fce00078e02ff */
.L_x_521:
[----:B------:R-:W-:Y:S05]  /*c370*/  BSYNC B1 ;  /* 0x0000000000017941 */ /* 0x000fea0003800000 */
.L_x_520:
[----:B0-----:R-:W-:Y:S01]  /*c380*/  @!P6 IMAD R3, R138, R17, R2 ;  /* 0x000000118a03e224 */ /* 0x001fe200078e0202 */
[----:B------:R-:W-:Y:S04]  /*c390*/  BSSY B1, `(.L_x_522) ;  /* 0x0000006000017945 */ /* 0x000fe80003800000 */
[----:B------:R0:W-:Y:S01]  /*c3a0*/  @!P6 STG.E.U8 desc[UR36][R8.64+0xe0], R3 ;  /* 0x0000e0030800e986 */ /* 0x0001e2000c101124 */
[----:B------:R-:W-:Y:S05]  /*c3b0*/  @P1 BRA `(.L_x_523) ;  /* 0x00000000000c1947 */ /* 0x000fea0003800000 */
[----:B------:R-:W0:Y:S02]  /*c3c0*/  LDG.E.U8 R16, desc[UR36][R156.64+0xe1] ;  /* 0x0000e1249c107981 */ /* 0x000e24000c1e1100 */
[----:B0-----:R-:W-:-:S05]  /*c3d0*/  PRMT R3, R16, 0x8880, RZ ;  /* 0x0000888010037816 */ /* 0x001fca00000000ff */
[----:B------:R-:W-:-:S07]  /*c3e0*/  IMAD R2, R3, R18, RZ ;  /* 0x0000001203027224 */ /* 0x000fce00078e02ff */
.L_x_523:
[----:B------:R-:W-:Y:S05]  /*c3f0*/  BSYNC B1 ;  /* 0x0000000000017941 */ /* 0x000fea0003800000 */
.L_x_522:
        /* <DEDUP_REMOVED lines=12> */
.L_x_525:
[----:B------:R-:W-:Y:S05]  /*c4c0*/  BSYNC B1 ;  /* 0x0000000000017941 */ /* 0x000fea0003800000 */
.L_x_524:
[----:B0-----:R-:W-:Y:S01]  /*c4d0*/  @!P5 IMAD R3, R140, R17, R2 ;  /* 0x000000118c03d224 */ /* 0x001fe200078e0202 */
[----:B------:R-:W-:Y:S04]  /*c4e0*/  BSSY B1, `(.L_x_526) ;  /* 0x0000006000017945 */ /* 0x000fe80003800000 */
[----:B------:R0:W-:Y:S01]  /*c4f0*/  @!P5 STG.E.U8 desc[UR36][R6.64+0xe8], R3 ;  /* 0x0000e8030600d986 */ /* 0x0001e2000c101124 */
[----:B------:R-:W-:Y:S05]  /*c500*/  @P3 BRA `(.L_x_527) ;  /* 0x00000000000c3947 */ /* 0x000fea0003800000 */
[----:B------:R-:W0:Y:S02]  /*c510*/  LDG.E.U8 R16, desc[UR36][R14.64+0xe9] ;  /* 0x0000e9240e107981 */ /* 0x000e24000c1e1100 */
[----:B0-----:R-:W-:-:S05]  /*c520*/  PRMT R3, R16, 0x8880, RZ ;  /* 0x0000888010037816 */ /* 0x001fca00000000ff */
[----:B------:R-:W-:-:S07]  /*c530*/  IMAD R2, R3, R18, RZ ;  /* 0x0000001203027224 */ /* 0x000fce00078e02ff */
.L_x_527:
[----:B------:R-:W-:Y:S05]  /*c540*/  BSYNC B1 ;  /* 0x0000000000017941 */ /* 0x000fea0003800000 */
.L_x_526:
[----:B------:R-:W-:Y:S01]  /*c550*/  @!P3 IMAD R141, R141, R17, R2 ;  /* 0x000000118d8db224 */ /* 0x000fe200078e0202 */
[----:B------:R-:W-:Y:S04]  /*c560*/  BSSY B1, `(.L_x_528) ;  /* 0x0000006000017945 */ /* 0x000fe80003800000 */
[----:B------:R0:W-:Y:S01]  /*c570*/  @!P3 STG.E.U8 desc[UR36][R6.64+0xe9], R141 ;  /* 0x0000e98d0600b986 */ /* 0x0001e2000c101124 */
[----:B------:R-:W-:Y:S05]  /*c580*/  @P1 BRA `(.L_x_529) ;  /* 0x00000000000c1947 */ /* 0x000fea0003800000 */
[----:B------:R-:W0:Y:S02]  /*c590*/  LDG.E.U8 R16, desc[UR36][R156.64+0xe8] ;  /* 0x0000e8249c107981 */ /* 0x000e24000c1e1100 */
[----:B0-----:R-:W-:-:S05]  /*c5a0*/  PRMT R3, R16, 0x8880, RZ ;  /* 0x0000888010037816 */ /* 0x001fca00000000ff */
[----:B------:R-:W-:-:S07]  /*c5b0*/  IMAD R2, R3, R18, RZ ;  /* 0x0000001203027224 */ /* 0x000fce00078e02ff */
.L_x_529:
[----:B------:R-:W-:Y:S05]  /*c5c0*/  BSYNC B1 ;  /* 0x0000000000017941 */ /* 0x000fea0003800000 */
.L_x_528:
[----:B0-----:R-:W-:Y:S01]  /*c5d0*/  @!P1 IMAD R3, R142, R17, R2 ;  /* 0x000000118e039224 */ /* 0x001fe200078e0202 */
[----:B------:R-:W-:Y:S04]  /*c5e0*/  BSSY B1, `(.L_x_530) ;  /* 0x0000006000017945 */ /* 0x000fe80003800000 */
[----:B------:R0:W-:Y:S01]  /*c5f0*/  @!P1 STG.E.U8 desc[UR36][R8.64+0xe8], R3 ;  /* 0x0000e80308009986 */ /* 0x0001e2000c101124 */
[----:B------:R-:W-:Y:S05]  /*c600*/  @P6 BRA `(.L_x_531) ;  /* 0x00000000000c6947 */ /* 0x000fea0003800000 */
[----:B------:R-:W0:Y:S02]  /*c610*/  LDG.E.U8 R16, desc[UR36][R156.64+0xe9] ;  /* 0x0000e9249c107981 */ /* 0x000e24000c1e1100 */
[----:B0-----:R-:W-:-:S05]  /*c620*/  PRMT R3, R16, 0x8880, RZ ;  /* 0x0000888010037816 */ /* 0x001fca00000000ff */
[----:B------:R-:W-:-:S07]  /*c630*/  IMAD R2, R3, R18, RZ ;  /* 0x0000001203027224 */ /* 0x000fce00078e02ff */
.L_x_531:
[----:B------:R-:W-:Y:S05]  /*c640*/  BSYNC B1 ;  /* 0x0000000000017941 */ /* 0x000fea0003800000 */
.L_x_530:
[----:B------:R-:W-:Y:S01]  /*c650*/  @!P6 IMAD R143, R143, R17, R2 ;  /* 0x000000118f8fe224 */ /* 0x000fe200078e0202 */
[----:B------:R-:W-:Y:S04]  /*c660*/  BSSY B1, `(.L_x_532) ;  /* 0x0000006000017945 */ /* 0x000fe80003800000 */
[----:B------:R0:W-:Y:S01]  /*c670*/  @!P6 STG.E.U8 desc[UR36][R8.64+0xe9], R143 ;  /* 0x0000e98f0800e986 */ /* 0x0001e2000c101124 */
[----:B------:R-:W-:Y:S05]  /*c680*/  @P4 BRA `(.L_x_533) ;  /* 0x00000000000c4947 */ /* 0x000fea0003800000 */
[----:B------:R-:W0:Y:S02]  /*c690*/  LDG.E.U8 R16, desc[UR36][R14.64+0xf0] ;  /* 0x0000f0240e107981 */ /* 0x000e24000c1e1100 */
[----:B0-----:R-:W-:-:S05]  /*c6a0*/  PRMT R3, R16, 0x8880, RZ ;  /* 0x0000888010037816 */ /* 0x001fca00000000ff */
[----:B------:R-:W-:-:S07]  /*c6b0*/  IMAD R2, R3, R18, RZ ;  /* 0x0000001203027224 */ /* 0x000fce00078e02ff */
.L_x_533:
[----:B------:R-:W-:Y:S05]  /*c6c0*/  BSYNC B1 ;  /* 0x0000000000017941 */ /* 0x000fea0003800000 */
.L_x_532:
[----:B------:R-:W-:Y:S01]  /*c6d0*/  ISETP.LT.OR P3, PT, R0, 0xf2, !P2 ;  /* 0x000000f20000780c */ /* 0x000fe20005761670 */
[----:B0-----:R-:W-:Y:S01]  /*c6e0*/  @!P4 IMAD R3, R144, R17, R2 ;  /* 0x000000119003c224 */ /* 0x001fe200078e0202 */
[----:B------:R-:W-:Y:S01]  /*c6f0*/  BSSY B1, `(.L_x_534) ;  /* 0x000000b000017945 */ /* 0x000fe20003800000 */
[C---:B------:R-:W-:Y:S02]  /*c700*/  ISETP.LT.OR P1, PT, R0.reuse, 0xf1, !P0 ;  /* 0x000000f10000780c */ /* 0x040fe40004721670 */
[C---:B------:R-:W-:Y:S01]  /*c710*/  ISETP.LT.OR P5, PT, R0.reuse, 0xf2, !P0 ;  /* 0x000000f20000780c */ /* 0x040fe200047a1670 */
[----:B------:R0:W-:Y:S01]  /*c720*/  @!P4 STG.E.U8 desc[UR36][R6.64+0xf0], R3 ;  /* 0x0000f0030600c986 */ /* 0x0001e2000c101124 */
[C---:B------:R-:W-:Y:S02]  /*c730*/  ISETP.LT.OR P4, PT, R0.reuse, 0xf9, !P2 ;  /* 0x000000f90000780c */ /* 0x040fe40005781670 */
[C---:B------:R-:W-:Y:S02]  /*c740*/  ISETP.LT.OR P2, PT, R0.reuse, 0xfa, !P2 ;  /* 0x000000fa0000780c */ /* 0x040fe40005741670 */
[----:B------:R-:W-:-:S02]  /*c750*/  ISETP.LT.OR P6, PT, R0, 0xf9, !P0 ;  /* 0x000000f90000780c */ /* 0x000fc400047c1670 */
[----:B------:R-:W-:Y:S11]  /*c760*/  @P3 BRA `(.L_x_535) ;  /* 0x00000000000c3947 */ /* 0x000ff60003800000 */
[----:B------:R-:W0:Y:S02]  /*c770*/  LDG.E.U8 R16, desc[UR36][R14.64+0xf1] ;  /* 0x0000f1240e107981 */ /* 0x000e24000c1e1100 */
[----:B0-----:R-:W-:-:S05]  /*c780*/  PRMT R3, R16, 0x8880, RZ ;  /* 0x0000888010037816 */ /* 0x001fca00000000ff */
[----:B------:R-:W-:-:S07]  /*c790*/  IMAD R2, R3, R18, RZ ;  /* 0x0000001203027224 */ /* 0x000fce00078e02ff */
.L_x_535:
[----:B------:R-:W-:Y:S05]  /*c7a0*/  BSYNC B1 ;  /* 0x0000000000017941 */ /* 0x000fea0003800000 */
.L_x_534:
[----:B------:R-:W-:Y:S01]  /*c7b0*/  @!P3 IMAD R145, R145, R17, R2 ;  /* 0x000000119191b224 */ /* 0x000fe200078e0202 */
[----:B------:R-:W-:Y:S04]  /*c7c0*/  BSSY B1, `(.L_x_536) ;  /* 0x0000006000017945 */ /* 0x000fe80003800000 */
[----:B------:R0:W-:Y:S01]  /*c7d0*/  @!P3 STG.E.U8 desc[UR36][R6.64+0xf1], R145 ;  /* 0x0000f1910600b986 */ /* 0x0001e2000c101124 */
[----:B------:R-:W-:Y:S05]  /*c7e0*/  @P1 BRA `(.L_x_537) ;  /* 0x00000000000c1947 */ /* 0x000fea0003800000 */
[----:B------:R-:W0:Y:S02]  /*c7f0*/  LDG.E.U8 R16, desc[UR36][R156.64+0xf0] ;  /* 0x0000f0249c107981 */ /* 0x000e24000c1e1100 */
[----:B0-----:R-:W-:-:S05]  /*c800*/  PRMT R3, R16, 0x8880, RZ ;  /* 0x0000888010037816 */ /* 0x001fca00000000ff */
[----:B------:R-:W-:-:S07]  /*c810*/  IMAD R2, R3, R18, RZ ;  /* 0x0000001203027224 */ /* 0x000fce00078e02ff */
.L_x_537:
[----:B------:R-:W-:Y:S05]  /*c820*/  BSYNC B1 ;  /* 0x0000000000017941 */ /* 0x000fea0003800000 */
.L_x_536:
[----:B0-----:R-:W-:Y:S01]  /*c830*/  @!P1 IMAD R3, R146, R17, R2 ;  /* 0x0000001192039224 */ /* 0x001fe200078e0202 */
[----:B------:R-:W-:Y:S04]  /*c840*/  BSSY B1, `(.L_x_538) ;  /* 0x0000006000017945 */ /* 0x000fe80003800000 */
[----:B------:R0:W-:Y:S01]  /*c850*/  @!P1 STG.E.U8 desc[UR36][R8.64+0xf0], R3 ;  /* 0x0000f00308009986 */ /* 0x0001e2000c101124 */
[----:B------:R-:W-:Y:S05]  /*c860*/  @P5 BRA `(.L_x_539) ;  /* 0x00000000000c5947 */ /* 0x000fea0003800000 */
[----:B------:R-:W0:Y:S02]  /*c870*/  LDG.E.U8 R16, desc[UR36][R156.64+0xf1] ;  /* 0x0000f1249c107981 */ /* 0x000e24000c1e1100 */
[----:B0-----:R-:W-:-:S05]  /*c880*/  PRMT R3, R16, 0x8880, RZ ;  /* 0x0000888010037816 */ /* 0x001fca00000000ff */
[----:B------:R-:W-:-:S07]  /*c890*/  IMAD R2, R3, R18, RZ ;  /* 0x0000001203027224 */ /* 0x000fce00078e02ff */
.L_x_539:
[----:B------:R-:W-:Y:S05]  /*c8a0*/  BSYNC B1 ;  /* 0x0000000000017941 */ /* 0x000fea0003800000 */
.L_x_538:
[----:B------:R-:W-:Y:S01]  /*c8b0*/  @!P5 IMAD R147, R147, R17, R2 ;  /* 0x000000119393d224 */ /* 0x000fe200078e0202 */
[----:B------:R-:W-:Y:S04]  /*c8c0*/  BSSY B1, `(.L_x_540) ;  /* 0x0000006000017945 */ /* 0x000fe80003800000 */
[----:B------:R0:W-:Y:S01]  /*c8d0*/  @!P5 STG.E.U8 desc[UR36][R8.64+0xf1], R147 ;  /* 0x0000f1930800d986 */ /* 0x0001e2000c101124 */
[----:B------:R-:W-:Y:S05]  /*c8e0*/  @P4 BRA `(.L_x_541) ;  /* 0x00000000000c4947 */ /* 0x000fea0003800000 */
[----:B------:R-:W0:Y:S02]  /*c8f0*/  LDG.E.U8 R16, desc[UR36][R14.64+0xf8] ;  /* 0x0000f8240e107981 */ /* 0x000e24000c1e1100 */
[----:B0-----:R-:W-:-:S05]  /*c900*/  PRMT R3, R16, 0x8880, RZ ;  /* 0x0000888010037816 */ /* 0x001fca00000000ff */
[----:B------:R-:W-:-:S07]  /*c910*/  IMAD R2, R3, R18, RZ ;  /* 0x0000001203027224 */ /* 0x000fce00078e02ff */
.L_x_541:
[----:B------:R-:W-:Y:S05]  /*c920*/  BSYNC B1 ;  /* 0x0000000000017941 */ /* 0x000fea0003800000 */
.L_x_540:
[----:B0-----:R-:W-:Y:S01]  /*c930*/  @!P4 IMAD R3, R148, R17, R2 ;  /* 0x000000119403c224 */ /* 0x001fe200078e0202 */
[----:B------:R-:W-:Y:S04]  /*c940*/  BSSY B1, `(.L_x_542) ;  /* 0x0000006000017945 */ /* 0x000fe80003800000 */
[----:B------:R0:W-:Y:S01]  /*c950*/  @!P4 STG.E.U8 desc[UR36][R6.64+0xf8], R3 ;  /* 0x0000f8030600c986 */ /* 0x0001e2000c101124 */
[----:B------:R-:W-:Y:S05]  /*c960*/  @P2 BRA `(.L_x_543) ;  /* 0x00000000000c2947 */ /* 0x000fea0003800000 */
[----:B------:R-:W0:Y:S02]  /*c970*/  LDG.E.U8 R16, desc[UR36][R14.64+0xf9] ;  /* 0x0000f9240e107981 */ /* 0x000e24000c1e1100 */
[----:B0-----:R-:W-:-:S05]  /*c980*/  PRMT R3, R16, 0x8880, RZ ;  /* 0x0000888010037816 */ /* 0x001fca00000000ff */
[----:B------:R-:W-:-:S07]  /*c990*/  IMAD R2, R3, R18, RZ ;  /* 0x0000001203027224 */ /* 0x000fce00078e02ff */
.L_x_543:
[----:B------:R-:W-:Y:S05]  /*c9a0*/  BSYNC B1 ;  /* 0x0000000000017941 */ /* 0x000fea0003800000 */
.L_x_542:
[----:B------:R-:W-:Y:S01]  /*c9b0*/  @!P2 IMAD R149, R149, R17, R2 ;  /* 0x000000119595a224 */ /* 0x000fe200078e0202 */
[----:B------:R-:W-:Y:S04]  /*c9c0*/  BSSY B1, `(.L_x_544) ;  /* 0x0000006000017945 */ /* 0x000fe80003800000 */
[----:B------:R0:W-:Y:S01]  /*c9d0*/  @!P2 STG.E.U8 desc[UR36][R6.64+0xf9], R149 ;  /* 0x0000f9950600a986 */ /* 0x0001e2000c101124 */
[----:B------:R-:W-:Y:S05]  /*c9e0*/  @P6 BRA `(.L_x_545) ;  /* 0x00000000000c6947 */ /* 0x000fea0003800000 */
[----:B------:R-:W0:Y:S02]  /*c9f0*/  LDG.E.U8 R16, desc[UR36][R156.64+0xf8] ;  /* 0x0000f8249c107981 */ /* 0x000e24000c1e1100 */
[----:B0-----:R-:W-:-:S05]  /*ca00*/  PRMT R3, R16, 0x8880, RZ ;  /* 0x0000888010037816 */ /* 0x001fca00000000ff */
[----:B------:R-:W-:-:S07]  /*ca10*/  IMAD R2, R3, R18, RZ ;  /* 0x0000001203027224 */ /* 0x000fce00078e02ff */
.L_x_545:
[----:B------:R-:W-:Y:S05]  /*ca20*/  BSYNC B1 ;  /* 0x0000000000017941 */ /* 0x000fea0003800000 */
.L_x_544:
[----:B0-----:R-:W-:Y:S01]  /*ca30*/  @!P6 IMAD R3, R150, R17, R2 ;  /* 0x000000119603e224 */ /* 0x001fe200078e0202 */
[----:B------:R-:W-:Y:S01]  /*ca40*/  ISETP.LT.OR P0, PT, R0, 0xfa, !P0 ;  /* 0x000000fa0000780c */ /* 0x000fe20004701670 */
[----:B------:R-:W-:Y:S03]  /*ca50*/  BSSY B1, `(.L_x_546) ;  /* 0x0000006000017945 */ /* 0x000fe60003800000 */
[----:B------:R0:W-:Y:S09]  /*ca60*/  @!P6 STG.E.U8 desc[UR36][R8.64+0xf8], R3 ;  /* 0x0000f8030800e986 */ /* 0x0001f2000c101124 */
[----:B------:R-:W-:Y:S05]  /*ca70*/  @P0 BRA `(.L_x_547) ;  /* 0x00000000000c0947 */ /* 0x000fea0003800000 */
[----:B------:R-:W0:Y:S02]  /*ca80*/  LDG.E.U8 R16, desc[UR36][R156.64+0xf9] ;  /* 0x0000f9249c107981 */ /* 0x000e24000c1e1100 */
[----:B0-----:R-:W-:-:S05]  /*ca90*/  PRMT R3, R16, 0x8880, RZ ;  /* 0x0000888010037816 */ /* 0x001fca00000000ff */
[----:B------:R-:W-:-:S07]  /*caa0*/  IMAD R2, R3, R18, RZ ;  /* 0x0000001203027224 */ /* 0x000fce00078e02ff */
.L_x_547:
[----:B------:R-:W-:Y:S05]  /*cab0*/  BSYNC B1 ;  /* 0x0000000000017941 */ /* 0x000fea0003800000 */
.L_x_546:
[----:B------:R-:W-:Y:S01]  /*cac0*/  IMAD R151, R151, R17, R2 ;  /* 0x0000001197977224 */ /* 0x000fe200078e0202 */
[----:B------:R-:W-:Y:S06]  /*cad0*/  @P0 BRA `(.L_x_548) ;  /* 0x0000003800180947 */ /* 0x000fec0003800000 */
[----:B------:R0:W-:Y:S01]  /*cae0*/  STG.E.U8 desc[UR36][R8.64+0xf9], R151 ;  /* 0x0000f99708007986 */ /* 0x0001e2000c101124 */
[----:B------:R-:W-:Y:S05]  /*caf0*/  BRA `(.L_x_548) ;  /* 0x0000003800107947 */ /* 0x000fea0003800000 */
.L_x_35:
[----:B------:R-:W2:Y:S04]  /*cb00*/  LDL.LU R2, [R1] ;  /* 0x0000000001027983 */ /* 0x000ea80000300800 */
[----:B------:R-:W3:Y:S04]  /*cb10*/  LDL.LU R3, [R1+0xc] ;  /* 0x00000c0001037983 */ /* 0x000ee80000300800 */
[----:B------:R-:W4:Y:S04]  /*cb20*/  LDL.LU R12, [R1+0x14] ;  /* 0x00001400010c7983 */ /* 0x000f280000300800 */
[----:B------:R-:W5:Y:S04]  /*cb30*/  LDL.LU R13, [R1+0x98] ;  /* 0x00009800010d7983 */ /* 0x000f680000300800 */
        /* <DEDUP_REMOVED lines=61> */
[----:B------:R-:W5:Y:S01]  /*cf10*/  LDL.LU R178, [R1+0x194] ;  /* 0x0001940001b27983 */ /* 0x000f620000300800 */
[----:B------:R-:W-:-:S03]  /*cf20*/  ISETP.GE.AND P0, PT, R154, 0x1, PT ;  /* 0x000000019a00780c */ /* 0x000fc60003f06270 */
[----:B------:R-:W5:Y:S04]  /*cf30*/  LDL.LU R177, [R1+0x198] ;  /* 0x0001980001b17983 */ /* 0x000f680000300800 */
[----:B------:R-:W5:Y:S04]  /*cf40*/  LDL.LU R176, [R1+0x19c] ;  /* 0x00019c0001b07983 */ /* 0x000f680000300800 */
[----:B------:R-:W5:Y:S04]  /*cf50*/  LDL.LU R175, [R1+0x1a0] ;  /* 0x0001a00001af7983 */ /* 0x000f680000300800 */
[----:B------:R-:W5:Y:S01]  /*cf60*/  LDL.LU R174, [R1+0x1a4] ;  /* 0x0001a40001ae7983 */ /* 0x000f620000300800 */
[----:B------:R-:W-:-:S03]  /*cf70*/  ISETP.LT.OR P1, PT, R0, 0x1, !P0 ;  /* 0x000000010000780c */ /* 0x000fc60004721670 */
        /* <DEDUP_REMOVED lines=13> */
[----:B--2---:R-:W-:-:S03]  /*d050*/  @!P1 IMAD R2, R2, R17, RZ ;  /* 0x0000001102029224 */ /* 0x004fc600078e02ff */
[----:B------:R-:W2:Y:S04]  /*d060*/  LDL.LU R160, [R1+0x1dc] ;  /* 0x0001dc0001a07983 */ /* 0x000ea80000300800 */
        /* <DEDUP_REMOVED lines=8> */
[----:B------:R0:W-:Y:S04]  /*d0f0*/  @!P1 STG.E.U8 desc[UR36][R4.64], R2 ;  /* 0x0000000204009986 */ /* 0x0001e8000c101124 */
[----:B0-----:R-:W3:Y:S01]  /*d100*/  LDL.LU R2, [R1+0x4] ;  /* 0x0000040001027983 */ /* 0x001ee20000300800 */
[----:B------:R-:W-:-:S02]  /*d110*/  ISETP.LT.OR P1, PT, R0, 0x2, !P0 ;  /* 0x000000020000780c */ /* 0x000fc40004721670 */
[----:B------:R-:W-:-:S11]  /*d120*/  ISETP.GE.AND P2, PT, R154, 0x9, PT ;  /* 0x000000099a00780c */ /* 0x000fd60003f46270 */
[----:B---3--:R-:W-:-:S05]  /*d130*/  @!P1 IMAD R2, R2, R17, RZ ;  /* 0x0000001102029224 */ /* 0x008fca00078e02ff */
[----:B------:R0:W-:Y:S04]  /*d140*/  @!P1 STG.E.U8 desc[UR36][R4.64+0x1], R2 ;  /* 0x0000010204009986 */ /* 0x0001e8000c101124 */
[----:B0-----:R-:W3:Y:S01]  /*d150*/  LDL.LU R2, [R1+0x8] ;  /* 0x0000080001027983 */ /* 0x001ee20000300800 */
[C---:B------:R-:W-:Y:S02]  /*d160*/  ISETP.LT.OR P1, PT, R0.reuse, 0x1, !P2 ;  /* 0x000000010000780c */ /* 0x040fe40005721670 */
[C---:B------:R-:W-:Y:S02]  /*d170*/  ISETP.LT.OR P3, PT, R0.reuse, 0x2, !P2 ;  /* 0x000000020000780c */ /* 0x040fe40005761670 */
[----:B------:R-:W-:-:S09]  /*d180*/  ISETP.LT.OR P4, PT, R0, 0x9, !P0 ;  /* 0x000000090000780c */ /* 0x000fd20004781670 */
[----:B---3--:R-:W-:-:S05]  /*d190*/  @!P1 IMAD R2, R2, R17, RZ ;  /* 0x0000001102029224 */ /* 0x008fca00078e02ff */
[----:B------:R0:W-:Y:S04]  /*d1a0*/  @!P1 STG.E.U8 desc[UR36][R10.64], R2 ;  /* 0x000000020a009986 */ /* 0x0001e8000c101124 */
[----:B0-----:R-:W3:Y:S01]  /*d1b0*/  LDL.LU R2, [R1+0x10] ;  /* 0x0000100001027983 */ /* 0x001ee20000300800 */
[----:B------:R-:W-:Y:S01]  /*d1c0*/  @!P3 IMAD R3, R3, R17, RZ ;  /* 0x000000110303b224 */ /* 0x000fe200078e02ff */
[C---:B------:R-:W-:Y:S02]  /*d1d0*/  ISETP.LT.OR P1, PT, R0.reuse, 0xa, !P0 ;  /* 0x0000000a0000780c */ /* 0x040fe40004721670 */
[C---:B------:R-:W-:Y:S02]  /*d1e0*/  ISETP.LT.OR P5, PT, R0.reuse, 0x9, !P2 ;  /* 0x000000090000780c */ /* 0x040fe400057a1670 */
[----:B------:R0:W-:Y:S01]  /*d1f0*/  @!P3 STG.E.U8 desc[UR36][R10.64+0x1], R3 ;  /* 0x000001030a00b986 */ /* 0x0001e2000c101124 */
[----:B------:R-:W-:-:S03]  /*d200*/  ISETP.LT.OR P6, PT, R0, 0xa, !P2 ;  /* 0x0000000a0000780c */ /* 0x000fc600057c1670 */
[----:B0-----:R-:W5:Y:S01]  /*d210*/  LDL.LU R3, [R1+0x18] ;  /* 0x0000180001037983 */ /* 0x001f620000300800 */
[----:B---3--:R-:W-:-:S05]  /*d220*/  @!P4 IMAD R2, R2, R17, RZ ;  /* 0x000000110202c224 */ /* 0x008fca00078e02ff */
[----:B------:R0:W-:Y:S04]  /*d230*/  @!P4 STG.E.U8 desc[UR36][R4.64+0x8], R2 ;  /* 0x000008020400c986 */ /* 0x0001e8000c101124 */
[----:B0-----:R-:W3:Y:S01]  /*d240*/  LDL.LU R2, [R1+0x1c] ;  /* 0x00001c0001027983 */ /* 0x001ee20000300800 */
[-C--:B----4-:R-:W-:Y:S02]  /*d250*/  @!P1 IMAD R12, R12, R17.reuse, RZ ;  /* 0x000000110c0c9224 */ /* 0x090fe400078e02ff */
[----:B-----5:R-:W-:-:S03]  /*d260*/  @!P5 IMAD R3, R3, R17, RZ ;  /* 0x000000110303d224 */ /* 0x020fc600078e02ff */
[----:B------:R0:W-:Y:S04]  /*d270*/  @!P1 STG.E.U8 desc[UR36][R4.64+0x9], R12 ;  /* 0x0000090c04009986 */ /* 0x0001e8000c101124 */
[----:B------:R1:W-:Y:S04]  /*d280*/  @!P5 STG.E.U8 desc[UR36][R10.64+0x8], R3 ;  /* 0x000008030a00d986 */ /* 0x0003e8000c101124 */
[----:B0-----:R-:W4:Y:S04]  /*d290*/  LDL.LU R12, [R1+0x28] ;  /* 0x00002800010c7983 */ /* 0x001f280000300800 */
[----:B-1----:R-:W5:Y:S01]  /*d2a0*/  LDL.LU R3, [R1+0x20] ;  /* 0x0000200001037983 */ /* 0x002f620000300800 */
[----:B---3--:R-:W-:-:S05]  /*d2b0*/  @!P6 IMAD R2, R2, R17, RZ ;  /* 0x000000110202e224 */ /* 0x008fca00078e02ff */
[----:B------:R0:W-:Y:S04]  /*d2c0*/  @!P6 STG.E.U8 desc[UR36][R10.64+0x9], R2 ;  /* 0x000009020a00e986 */ /* 0x0001e8000c101124 */
[----:B0-----:R-:W3:Y:S01]  /*d2d0*/  LDL.LU R2, [R1+0x24] ;  /* 0x0000240001027983 */ /* 0x001ee20000300800 */
[C---:B------:R-:W-:Y:S02]  /*d2e0*/  ISETP.LT.OR P3, PT, R0.reuse, 0x11, !P0 ;  /* 0x000000110000780c */ /* 0x040fe40004761670 */
[----:B------:R-:W-:-:S11]  /*d2f0*/  ISETP.LT.OR P4, PT, R0, 0x12, !P0 ;  /* 0x000000120000780c */ /* 0x000fd60004781670 */
[----:B-----5:R-:W-:-:S05]  /*d300*/  @!P3 IMAD R3, R3, R17, RZ ;  /* 0x000000110303b224 */ /* 0x020fca00078e02ff */
[----:B------:R0:W-:Y:S04]  /*d310*/  @!P3 STG.E.U8 desc[UR36][R4.64+0x10], R3 ;  /* 0x000010030400b986 */ /* 0x0001e8000c101124 */
[----:B0-----:R-:W5:Y:S01]  /*d320*/  LDL.LU R3, [R1+0x2c] ;  /* 0x00002c0001037983 */ /* 0x001f620000300800 */
[----:B---3--:R-:W-:-:S05]  /*d330*/  @!P4 IMAD R2, R2, R17, RZ ;  /* 0x000000110202c224 */ /* 0x008fca00078e02ff */
[----:B------:R0:W-:Y:S04]  /*d340*/  @!P4 STG.E.U8 desc[UR36][R4.64+0x11], R2 ;  /* 0x000011020400c986 */ /* 0x0001e8000c101124 */
[----:B0-----:R-:W3:Y:S01]  /*d350*/  LDL.LU R2, [R1+0x30] ;  /* 0x0000300001027983 */ /* 0x001ee20000300800 */
[C---:B------:R-:W-:Y:S02]  /*d360*/  ISETP.LT.OR P1, PT, R0.reuse, 0x11, !P2 ;  /* 0x000000110000780c */ /* 0x040fe40005721670 */
[C---:B------:R-:W-:Y:S02]  /*d370*/  ISETP.LT.OR P5, PT, R0.reuse, 0x12, !P2 ;  /* 0x000000120000780c */ /* 0x040fe400057a1670 */
[----:B------:R-:W-:-:S09]  /*d380*/  ISETP.LT.OR P6, PT, R0, 0x19, !P0 ;  /* 0x000000190000780c */ /* 0x000fd200047c1670 */
        /* <DEDUP_REMOVED lines=43> */
[----:B-----5:R-:W-:-:S05]  /*d640*/  @!P6 IMAD R3, R3, R17, RZ ;  /* 0x000000110303e224 */ /* 0x020fca00078e02ff */
[----:B------:R0:W-:Y:S04]  /*d650*/  @!P6 STG.E.U8 desc[UR36][R4.64+0x29], R3 ;  /* 0x000029030400e986 */ /* 0x0001e8000c101124 */
[----:B0-----:R-:W5:Y:S01]  /*d660*/  LDL.LU R3, [R1+0x5c] ;  /* 0x00005c0001037983 */ /* 0x001f620000300800 */
        /* <DEDUP_REMOVED lines=48> */
[----:B------:R-:W-:-:S13]  /*d970*/  ISETP.LT.OR P5, PT, R0, 0x42, !P2 ;  /* 0x000000420000780c */ /* 0x000fda00057a1670 */
[----:B----4-:R-:W-:-:S05]  /*d980*/  @!P5 IMAD R12, R12, R17, RZ ;  /* 0x000000110c0cd224 */ /* 0x010fca00078e02ff */
[----:B------:R-:W-:Y:S01]  /*d990*/  @!P5 STG.E.U8 desc[UR36][R10.64+0x41], R12 ;  /* 0x0000410c0a00d986 */ /* 0x000fe2000c101124 */
[----:B---3--:R-:W-:-:S05]  /*d9a0*/  @!P4 IMAD R2, R2, R17, RZ ;  /* 0x000000110202c224 */ /* 0x008fca00078e02ff */
[----:B------:R0:W-:Y:S04]  /*d9b0*/  @!P4 STG.E.U8 desc[UR36][R10.64+0x40], R2 ;  /* 0x000040020a00c986 */ /* 0x0001e8000c101124 */
[----:B0-----:R-:W3:Y:S04]  /*d9c0*/  LDL.LU R2, [R1+0x90] ;  /* 0x0000900001027983 */ /* 0x001ee80000300800 */
[----:B------:R-:W4:Y:S01]  /*d9d0*/  LDL.LU R12, [R1+0xac] ;  /* 0x0000ac00010c7983 */ /* 0x000f220000300800 */
[C---:B------:R-:W-:Y:S02]  /*d9e0*/  ISETP.LT.OR P6, PT, R0.reuse, 0x49, !P0 ;  /* 0x000000490000780c */ /* 0x040fe400047c1670 */
[----:B------:R-:W-:-:S02]  /*d9f0*/  ISETP.LT.OR P1, PT, R0, 0x4a, !P0 ;  /* 0x0000004a0000780c */ /* 0x000fc40004721670 */
[C---:B------:R-:W-:Y:S02]  /*da00*/  ISETP.LT.OR P3, PT, R0.reuse, 0x49, !P2 ;  /* 0x000000490000780c */ /* 0x040fe40005761670 */
[C---:B------:R-:W-:Y:S02]  /*da10*/  ISETP.LT.OR P4, PT, R0.reuse, 0x4a, !P2 ;  /* 0x0000004a0000780c */ /* 0x040fe40005781670 */
[----:B------:R-:W-:-:S07]  /*da20*/  ISETP.LT.OR P5, PT, R0, 0x51, !P0 ;  /* 0x000000510000780c */ /* 0x000fce00047a1670 */
[----:B-----5:R-:W-:-:S05]  /*da30*/  @!P1 IMAD R3, R3, R17, RZ ;  /* 0x0000001103039224 */ /* 0x020fca00078e02ff */
[----:B------:R4:W-:Y:S01]  /*da40*/  @!P1 STG.E.U8 desc[UR36][R4.64+0x49], R3 ;  /* 0x0000490304009986 */ /* 0x0009e2000c101124 */
[----:B------:R-:W-:Y:S01]  /*da50*/  ISETP.LT.OR P1, PT, R0, 0x51, !P2 ;  /* 0x000000510000780c */ /* 0x000fe20005721670 */
[-C--:B------:R-:W-:Y:S02]  /*da60*/  @!P3 IMAD R13, R13, R17.reuse, RZ ;  /* 0x000000110d0db224 */ /* 0x080fe400078e02ff */
[-C--:B------:R-:W-:Y:S02]  /*da70*/  @!P4 IMAD R15, R15, R17.reuse, RZ ;  /* 0x000000110f0fc224 */ /* 0x080fe400078e02ff */
[----:B------:R-:W-:-:S08]  /*da80*/  @!P5 IMAD R21, R21, R17, RZ ;  /* 0x000000111515d224 */ /* 0x000fd000078e02ff */
[-C--:B------:R-:W-:Y:S02]  /*da90*/  @!P1 IMAD R153, R153, R17.reuse, RZ ;  /* 0x0000001199999224 */ /* 0x080fe400078e02ff */
[----:B---3--:R-:W-:-:S05]  /*daa0*/  @!P6 IMAD R2, R2, R17, RZ ;  /* 0x000000110202e224 */ /* 0x008fca00078e02ff */
[----:B------:R-:W-:Y:S01]  /*dab0*/  @!P6 STG.E.U8 desc[UR36][R4.64+0x48], R2 ;  /* 0x000048020400e986 */ /* 0x000fe2000c101124 */
[----:B------:R-:W-:-:S03]  /*dac0*/  ISETP.LT.OR P6, PT, R0, 0x52, !P0 ;  /* 0x000000520000780c */ /* 0x000fc600047c1670 */
[----:B------:R0:W-:Y:S01]  /*dad0*/  @!P3 STG.E.U8 desc[UR36][R10.64+0x48], R13 ;  /* 0x0000480d0a00b986 */ /* 0x0001e2000c101124 */
[----:B------:R-:W-:-:S03]  /*dae0*/  ISETP.LT.OR P3, PT, R0, 0x52, !P2 ;  /* 0x000000520000780c */ /* 0x000fc60005761670 */
[----:B------:R1:W-:Y:S01]  /*daf0*/  @!P4 STG.E.U8 desc[UR36][R10.64+0x49], R15 ;  /* 0x0000490f0a00c986 */ /* 0x0003e2000c101124 */
[----:B------:R-:W-:-:S05]  /*db00*/  ISETP.LT.OR P4, PT, R0, 0x59, !P0 ;  /* 0x000000590000780c */ /* 0x000fca0004781670 */
[----:B------:R-:W-:Y:S01]  /*db10*/  @!P6 IMAD R23, R23, R17, RZ ;  /* 0x000000111717e224 */ /* 0x000fe200078e02ff */
[----:B------:R3:W-:Y:S01]  /*db20*/  @!P5 STG.E.U8 desc[UR36][R4.64+0x50], R21 ;  /* 0x000050150400d986 */ /* 0x0007e2000c101124 */
[----:B------:R-:W-:-:S03]  /*db30*/  ISETP.LT.OR P5, PT, R0, 0x5a, !P0 ;  /* 0x0000005a0000780c */ /* 0x000fc600047a1670 */
[----:B------:R5:W-:Y:S01]  /*db40*/  @!P6 STG.E.U8 desc[UR36][R4.64+0x51], R23 ;  /* 0x000051170400e986 */ /* 0x000be2000c101124 */
[----:B------:R-:W-:-:S03]  /*db50*/  ISETP.LT.OR P6, PT, R0, 0x59, !P2 ;  /* 0x000000590000780c */ /* 0x000fc600057c1670 */
[----:B------:R-:W-:Y:S01]  /*db60*/  @!P1 STG.E.U8 desc[UR36][R10.64+0x50], R153 ;  /* 0x000050990a009986 */ /* 0x000fe2000c101124 */
[----:B------:R-:W-:Y:S01]  /*db70*/  ISETP.LT.OR P1, PT, R0, 0x5a, !P2 ;  /* 0x0000005a0000780c */ /* 0x000fe20005721670 */
[-C--:B----4-:R-:W-:Y:S02]  /*db80*/  @!P3 IMAD R3, R12, R17.reuse, RZ ;  /* 0x000000110c03b224 */ /* 0x090fe400078e02ff */
[-C--:B0-----:R-:W-:Y:S02]  /*db90*/  @!P4 IMAD R13, R235, R17.reuse, RZ ;  /* 0x00000011eb0dc224 */ /* 0x081fe400078e02ff */
[-C--:B-1----:R-:W-:Y:S01]  /*dba0*/  @!P5 IMAD R15, R234, R17.reuse, RZ ;  /* 0x00000011ea0fd224 */ /* 0x082fe200078e02ff */
[----:B------:R0:W-:Y:S03]  /*dbb0*/  @!P3 STG.E.U8 desc[UR36][R10.64+0x51], R3 ;  /* 0x000051030a00b986 */ /* 0x0001e6000c101124 */
[----:B---3--:R-:W-:Y:S01]  /*dbc0*/  @!P6 IMAD R21, R233, R17, RZ ;  /* 0x00000011e915e224 */ /* 0x008fe200078e02ff */
[----:B------:R1:W-:Y:S01]  /*dbd0*/  @!P4 STG.E.U8 desc[UR36][R4.64+0x58], R13 ;  /* 0x0000580d0400c986 */ /* 0x0003e2000c101124 */
[----:B------:R-:W-:-:S02]  /*dbe0*/  ISETP.LT.OR P3, PT, R0, 0x61, !P0 ;  /* 0x000000610000780c */ /* 0x000fc40004761670 */
[----:B-----5:R-:W-:Y:S01]  /*dbf0*/  @!P1 IMAD R23, R232, R17, RZ ;  /* 0x00000011e8179224 */ /* 0x020fe200078e02ff */
[C---:B------:R-:W-:Y:S01]  /*dc00*/  ISETP.LT.OR P4, PT, R0.reuse, 0x62, !P0 ;  /* 0x000000620000780c */ /* 0x040fe20004781670 */
[----:B------:R3:W-:Y:S01]  /*dc10*/  @!P5 STG.E.U8 desc[UR36][R4.64+0x59], R15 ;  /* 0x0000590f0400d986 */ /* 0x0007e2000c101124 */
[----:B------:R-:W-:-:S03]  /*dc20*/  ISETP.LT.OR P5, PT, R0, 0x61, !P2 ;  /* 0x000000610000780c */ /* 0x000fc600057a1670 */
[----:B------:R4:W-:Y:S01]  /*dc30*/  @!P6 STG.E.U8 desc[UR36][R10.64+0x58], R21 ;  /* 0x000058150a00e986 */ /* 0x0009e2000c101124 */
[----:B------:R-:W-:-:S03]  /*dc40*/  ISETP.LT.OR P6, PT, R0, 0x62, !P2 ;  /* 0x000000620000780c */ /* 0x000fc600057c1670 */
[----:B------:R-:W-:Y:S01]  /*dc50*/  @!P1 STG.E.U8 desc[UR36][R10.64+0x59], R23 ;  /* 0x000059170a009986 */ /* 0x000fe2000c101124 */
[----:B------:R-:W-:Y:S01]  /*dc60*/  ISETP.LT.OR P1, PT, R0, 0x69, !P0 ;  /* 0x000000690000780c */ /* 0x000fe20004721670 */
[-C--:B0-----:R-:W-:Y:S02]  /*dc70*/  @!P3 IMAD R3, R231, R17.reuse, RZ ;  /* 0x00000011e703b224 */ /* 0x081fe400078e02ff */
[-C--:B-1----:R-:W-:Y:S02]  /*dc80*/  @!P4 IMAD R13, R230, R17.reuse, RZ ;  /* 0x00000011e60dc224 */ /* 0x082fe400078e02ff */
[-C--:B---3--:R-:W-:Y:S01]  /*dc90*/  @!P5 IMAD R15, R229, R17.reuse, RZ ;  /* 0x00000011e50fd224 */ /* 0x088fe200078e02ff */
[----:B------:R0:W-:Y:S03]  /*dca0*/  @!P3 STG.E.U8 desc[UR36][R4.64+0x60], R3 ;  /* 0x000060030400b986 */ /* 0x0001e6000c101124 */
[----:B----4-:R-:W-:Y:S01]  /*dcb0*/  @!P6 IMAD R21, R228, R17, RZ ;  /* 0x00000011e415e224 */ /* 0x010fe200078e02ff */
[----:B------:R1:W-:Y:S01]  /*dcc0*/  @!P4 STG.E.U8 desc[UR36][R4.64+0x61], R13 ;  /* 0x0000610d0400c986 */ /* 0x0003e2000c101124 */
[----:B------:R-:W-:-:S02]  /*dcd0*/  ISETP.LT.OR P3, PT, R0, 0x6a, !P0 ;  /* 0x0000006a0000780c */ /* 0x000fc40004761670 */
[----:B------:R-:W-:Y:S01]  /*dce0*/  @!P1 IMAD R153, R227, R17, RZ ;  /* 0x00000011e3999224 */ /* 0x000fe200078e02ff */
        /* <DEDUP_REMOVED lines=131> */
[-C--:B----4-:R-:W-:Y:S01]  /*e520*/  @!P6 IMAD R21, R183, R17.reuse, RZ ;  /* 0x00000011b715e224 */ /* 0x090fe200078e02ff */
[----:B------:R1:W-:Y:S03]  /*e530*/  @!P4 STG.E.U8 desc[UR36][R10.64+0xb8], R13 ;  /* 0x0000b80d0a00c986 */ /* 0x0003e6000c101124 */
[----:B------:R-:W-:Y:S01]  /*e540*/  @!P1 IMAD R23, R182, R17, RZ ;  /* 0x00000011b6179224 */ /* 0x000fe200078e02ff */
[C---:B------:R-:W-:Y:S01]  /*e550*/  ISETP.LT.OR P3, PT, R0.reuse, 0xc1, !P2 ;  /* 0x000000c10000780c */ /* 0x040fe20005761670 */
[----:B------:R3:W-:Y:S01]  /*e560*/  @!P5 STG.E.U8 desc[UR36][R10.64+0xb9], R15 ;  /* 0x0000b90f0a00d986 */ /* 0x0007e2000c101124 */
[----:B------:R-:W-:-:S02]  /*e570*/  ISETP.LT.OR P4, PT, R0, 0xc2, !P2 ;  /* 0x000000c20000780c */ /* 0x000fc40005781670 */
[C---:B------:R-:W-:Y:S01]  /*e580*/  ISETP.LT.OR P5, PT, R0.reuse, 0xc9, !P0 ;  /* 0x000000c90000780c */ /* 0x040fe200047a1670 */
[----:B------:R4:W-:Y:S01]  /*e590*/  @!P6 STG.E.U8 desc[UR36][R4.64+0xc0], R21 ;  /* 0x0000c0150400e986 */ /* 0x0009e2000c101124 */
[----:B------:R-:W-:-:S03]  /*e5a0*/  ISETP.LT.OR P6, PT, R0, 0xca, !P0 ;  /* 0x000000ca0000780c */ /* 0x000fc600047c1670 */
[----:B------:R-:W-:Y:S01]  /*e5b0*/  @!P1 STG.E.U8 desc[UR36][R4.64+0xc1], R23 ;  /* 0x0000c11704009986 */ /* 0x000fe2000c101124 */
[----:B------:R-:W-:-:S03]  /*e5c0*/  ISETP.LT.OR P1, PT, R0, 0xc9, !P2 ;  /* 0x000000c90000780c */ /* 0x000fc60005721670 */
[-C--:B0-----:R-:W-:Y:S02]  /*e5d0*/  @!P3 IMAD R3, R181, R17.reuse, RZ ;  /* 0x00000011b503b224 */ /* 0x081fe400078e02ff */
[-C--:B-1----:R-:W-:Y:S02]  /*e5e0*/  @!P4 IMAD R13, R180, R17.reuse, RZ ;  /* 0x00000011b40dc224 */ /* 0x082fe400078e02ff */
[-C--:B---3--:R-:W-:Y:S02]  /*e5f0*/  @!P5 IMAD R15, R179, R17.reuse, RZ ;  /* 0x00000011b30fd224 */ /* 0x088fe400078e02ff */
[-C--:B----4-:R-:W-:Y:S01]  /*e600*/  @!P6 IMAD R21, R178, R17.reuse, RZ ;  /* 0x00000011b215e224 */ /* 0x090fe200078e02ff */
[----:B------:R0:W-:Y:S03]  /*e610*/  @!P3 STG.E.U8 desc[UR36][R10.64+0xc0], R3 ;  /* 0x0000c0030a00b986 */ /* 0x0001e6000c101124 */
[----:B------:R-:W-:Y:S01]  /*e620*/  @!P1 IMAD R153, R177, R17, RZ ;  /* 0x00000011b1999224 */ /* 0x000fe200078e02ff */
[----:B------:R1:W-:Y:S01]  /*e630*/  @!P4 STG.E.U8 desc[UR36][R10.64+0xc1], R13 ;  /* 0x0000c10d0a00c986 */ /* 0x0003e2000c101124 */
[----:B------:R-:W-:-:S02]  /*e640*/  ISETP.LT.OR P3, PT, R0, 0xca, !P2 ;  /* 0x000000ca0000780c */ /* 0x000fc40005761670 */
        /* <DEDUP_REMOVED lines=33> */
[----:B------:R4:W-:Y:S04]  /*e860*/  @!P6 STG.E.U8 desc[UR36][R10.64+0xd9], R21 ;  /* 0x0000d9150a00e986 */ /* 0x0009e8000c101124 */
[----:B------:R-:W-:Y:S01]  /*e870*/  @!P1 STG.E.U8 desc[UR36][R4.64+0xe0], R153 ;  /* 0x0000e09904009986 */ /* 0x000fe2000c101124 */
[C---:B------:R-:W-:Y:S02]  /*e880*/  ISETP.LT.OR P1, PT, R0.reuse, 0xea, !P0 ;  /* 0x000000ea0000780c */ /* 0x040fe40004721670 */
[----:B------:R-:W-:Y:S01]  /*e890*/  ISETP.LT.OR P6, PT, R0, 0xe9, !P0 ;  /* 0x000000e90000780c */ /* 0x000fe200047c1670 */
[-C--:B0-----:R-:W-:Y:S02]  /*e8a0*/  @!P3 IMAD R3, R166, R17.reuse, RZ ;  /* 0x00000011a603b224 */ /* 0x081fe400078e02ff */
[----:B-1----:R-:W-:-:S02]  /*e8b0*/  @!P4 IMAD R13, R165, R17, RZ ;  /* 0x00000011a50dc224 */ /* 0x002fc400078e02ff */
[----:B---3--:R-:W-:Y:S01]  /*e8c0*/  @!P5 IMAD R15, R164, R17, RZ ;  /* 0x00000011a40fd224 */ /* 0x008fe200078e02ff */
[----:B------:R0:W-:Y:S01]  /*e8d0*/  @!P3 STG.E.U8 desc[UR36][R4.64+0xe1], R3 ;  /* 0x0000e1030400b986 */ /* 0x0001e2000c101124 */
[----:B------:R-:W-:-:S04]  /*e8e0*/  ISETP.LT.OR P3, PT, R0, 0xe9, !P2 ;  /* 0x000000e90000780c */ /* 0x000fc80005761670 */
[-C--:B------:R-:W-:Y:S01]  /*e8f0*/  @!P1 IMAD R23, R162, R17.reuse, RZ ;  /* 0x00000011a2179224 */ /* 0x080fe200078e02ff */
[----:B------:R2:W-:Y:S01]  /*e900*/  @!P4 STG.E.U8 desc[UR36][R10.64+0xe0], R13 ;  /* 0x0000e00d0a00c986 */ /* 0x0005e2000c101124 */
[----:B----4-:R-:W-:Y:S01]  /*e910*/  @!P6 IMAD R21, R163, R17, RZ ;  /* 0x00000011a315e224 */ /* 0x010fe200078e02ff */
[C---:B------:R-:W-:Y:S02]  /*e920*/  ISETP.LT.OR P4, PT, R0.reuse, 0xea, !P2 ;  /* 0x000000ea0000780c */ /* 0x040fe40005781670 */
[----:B------:R1:W-:Y:S01]  /*e930*/  @!P5 STG.E.U8 desc[UR36][R10.64+0xe1], R15 ;  /* 0x0000e10f0a00d986 */ /* 0x0003e2000c101124 */
[----:B------:R-:W-:-:S03]  /*e940*/  ISETP.LT.OR P5, PT, R0, 0xf1, !P0 ;  /* 0x000000f10000780c */ /* 0x000fc600047a1670 */
[----:B------:R-:W-:Y:S01]  /*e950*/  @!P1 STG.E.U8 desc[UR36][R4.64+0xe9], R23 ;  /* 0x0000e91704009986 */ /* 0x000fe2000c101124 */
[----:B------:R-:W-:-:S03]  /*e960*/  ISETP.LT.OR P1, PT, R0, 0xf2, !P0 ;  /* 0x000000f20000780c */ /* 0x000fc60004721670 */
[----:B------:R3:W-:Y:S01]  /*e970*/  @!P6 STG.E.U8 desc[UR36][R4.64+0xe8], R21 ;  /* 0x0000e8150400e986 */ /* 0x0007e2000c101124 */
[----:B------:R-:W-:Y:S01]  /*e980*/  ISETP.LT.OR P6, PT, R0, 0xf1, !P2 ;  /* 0x000000f10000780c */ /* 0x000fe200057c1670 */
[-C--:B0-----:R-:W-:Y:S02]  /*e990*/  @!P3 IMAD R3, R161, R17.reuse, RZ ;  /* 0x00000011a103b224 */ /* 0x081fe400078e02ff */
[-C--:B--2---:R-:W-:Y:S02]  /*e9a0*/  @!P4 IMAD R13, R160, R17.reuse, RZ ;  /* 0x00000011a00dc224 */ /* 0x084fe400078e02ff */
[-C--:B-1----:R-:W-:Y:S01]  /*e9b0*/  @!P5 IMAD R15, R159, R17.reuse, RZ ;  /* 0x000000119f0fd224 */ /* 0x082fe200078e02ff */
[----:B------:R0:W-:Y:S01]  /*e9c0*/  @!P3 STG.E.U8 desc[UR36][R10.64+0xe8], R3 ;  /* 0x0000e8030a00b986 */ /* 0x0001e2000c101124 */
[----:B------:R-:W-:Y:S02]  /*e9d0*/  ISETP.LT.OR P3, PT, R0, 0xf2, !P2 ;  /* 0x000000f20000780c */ /* 0x000fe40005761670 */
[-C--:B---3--:R-:W-:Y:S01]  /*e9e0*/  @!P1 IMAD R21, R158, R17.reuse, RZ ;  /* 0x000000119e159224 */ /* 0x088fe200078e02ff */
[----:B------:R1:W-:Y:S03]  /*e9f0*/  @!P4 STG.E.U8 desc[UR36][R10.64+0xe9], R13 ;  /* 0x0000e90d0a00c986 */ /* 0x0003e6000c101124 */
[----:B------:R-:W-:Y:S01]  /*ea00*/  @!P6 IMAD R23, R157, R17, RZ ;  /* 0x000000119d17e224 */ /* 0x000fe200078e02ff */
[C---:B------:R-:W-:Y:S01]  /*ea10*/  ISETP.LT.OR P4, PT, R0.reuse, 0xf9, !P0 ;  /* 0x000000f90000780c */ /* 0x040fe20004781670 */
[----:B------:R-:W-:Y:S01]  /*ea20*/  @!P1 STG.E.U8 desc[UR36][R4.64+0xf1], R21 ;  /* 0x0000f11504009986 */ /* 0x000fe2000c101124 */
[----:B------:R-:W-:-:S02]  /*ea30*/  ISETP.LT.OR P0, PT, R0, 0xfa, !P0 ;  /* 0x000000fa0000780c */ /* 0x000fc40004701670 */
[----:B------:R-:W-:Y:S01]  /*ea40*/  ISETP.GE.AND P1, PT, R154, 0x81, PT ;  /* 0x000000819a00780c */ /* 0x000fe20003f26270 */
[----:B------:R2:W-:Y:S01]  /*ea50*/  @!P5 STG.E.U8 desc[UR36][R4.64+0xf0], R15 ;  /* 0x0000f00f0400d986 */ /* 0x0005e2000c101124 */
[C---:B------:R-:W-:Y:S02]  /*ea60*/  ISETP.LT.OR P5, PT, R0.reuse, 0xf9, !P2 ;  /* 0x000000f90000780c */ /* 0x040fe400057a1670 */
[C---:B------:R-:W-:Y:S01]  /*ea70*/  ISETP.LT.OR P2, PT, R0.reuse, 0xfa, !P2 ;  /* 0x000000fa0000780c */ /* 0x040fe20005741670 */
[----:B------:R3:W-:Y:S01]  /*ea80*/  @!P6 STG.E.U8 desc[UR36][R10.64+0xf0], R23 ;  /* 0x0000f0170a00e986 */ /* 0x0007e2000c101124 */
[----:B------:R-:W-:Y:S01]  /*ea90*/  ISETP.LT.OR P6, PT, R0, 0x1, !P1 ;  /* 0x000000010000780c */ /* 0x000fe20004fc1670 */
[-C--:B0-----:R-:W-:Y:S02]  /*eaa0*/  @!P3 IMAD R3, R156, R17.reuse, RZ ;  /* 0x000000119c03b224 */ /* 0x081fe400078e02ff */
[-C--:B-1----:R-:W-:Y:S02]  /*eab0*/  @!P4 IMAD R13, R152, R17.reuse, RZ ;  /* 0x00000011980dc224 */ /* 0x082fe400078e02ff */
[----:B------:R-:W-:Y:S01]  /*eac0*/  @!P0 IMAD R153, R22, R17, RZ ;  /* 0x0000001116998224 */ /* 0x000fe200078e02ff */
[----:B------:R0:W-:Y:S01]  /*ead0*/  @!P3 STG.E.U8 desc[UR36][R10.64+0xf1], R3 ;  /* 0x0000f1030a00b986 */ /* 0x0001e2000c101124 */
[----:B------:R-:W-:-:S02]  /*eae0*/  ISETP.GE.AND P3, PT, R154, 0x89, PT ;  /* 0x000000899a00780c */ /* 0x000fc40003f66270 */
[-C--:B--2---:R-:W-:Y:S02]  /*eaf0*/  @!P5 IMAD R15, R20, R17.reuse, RZ ;  /* 0x00000011140fd224 */ /* 0x084fe400078e02ff */
[-C--:B------:R-:W-:Y:S01]  /*eb00*/  @!P2 IMAD R21, R14, R17.reuse, RZ ;  /* 0x000000110e15a224 */ /* 0x080fe200078e02ff */
[----:B------:R-:W-:Y:S01]  /*eb10*/  @!P0 STG.E.U8 desc[UR36][R4.64+0xf9], R153 ;  /* 0x0000f99904008986 */ /* 0x000fe2000c101124 */
[----:B---3--:R-:W-:Y:S01]  /*eb20*/  @!P6 IMAD R23, R24, R17, RZ ;  /* 0x000000111817e224 */ /* 0x008fe200078e02ff */
[C---:B------:R-:W-:Y:S02]  /*eb30*/  ISETP.LT.OR P0, PT, R0.reuse, 0x2, !P1 ;  /* 0x000000020000780c */ /* 0x040fe40004f01670 */
[----:B------:R1:W-:Y:S01]  /*eb40*/  @!P4 STG.E.U8 desc[UR36][R4.64+0xf8], R13 ;  /* 0x0000f80d0400c986 */ /* 0x0003e2000c101124 */
[----:B------:R-:W-:-:S03]  /*eb50*/  ISETP.LT.OR P4, PT, R0, 0x1, !P3 ;  /* 0x000000010000780c */ /* 0x000fc60005f81670 */
[----:B------:R-:W-:Y:S01]  /*eb60*/  @!P5 STG.E.U8 desc[UR36][R10.64+0xf8], R15 ;  /* 0x0000f80f0a00d986 */ /* 0x000fe2000c101124 */
[----:B------:R-:W-:-:S03]  /*eb70*/  ISETP.LT.OR P5, PT, R0, 0x2, !P3 ;  /* 0x000000020000780c */ /* 0x000fc60005fa1670 */
[----:B------:R-:W-:Y:S01]  /*eb80*/  @!P2 STG.E.U8 desc[UR36][R10.64+0xf9], R21 ;  /* 0x0000f9150a00a986 */ /* 0x000fe2000c101124 */
[----:B------:R-:W-:-:S03]  /*eb90*/  ISETP.LT.OR P2, PT, R0, 0x9, !P1 ;  /* 0x000000090000780c */ /* 0x000fc60004f41670 */
[----:B------:R-:W-:Y:S01]  /*eba0*/  @!P6 STG.E.U8 desc[UR36][R6.64], R23 ;  /* 0x000000170600e986 */ /* 0x000fe2000c101124 */
[----:B------:R-:W-:Y:S01]  /*ebb0*/  ISETP.LT.OR P6, PT, R0, 0xa, !P1 ;  /* 0x0000000a0000780c */ /* 0x000fe20004fc1670 */
[-C--:B------:R-:W-:Y:S02]  /*ebc0*/  @!P0 IMAD R25, R25, R17.reuse, RZ ;  /* 0x0000001119198224 */ /* 0x080fe400078e02ff */
[-C--:B0-----:R-:W-:Y:S02]  /*ebd0*/  @!P4 IMAD R3, R26, R17.reuse, RZ ;  /* 0x000000111a03c224 */ /* 0x081fe400078e02ff */
[-C--:B------:R-:W-:Y:S01]  /*ebe0*/  @!P5 IMAD R27, R27, R17.reuse, RZ ;  /* 0x000000111b1bd224 */ /* 0x080fe200078e02ff */
[----:B------:R-:W-:Y:S03]  /*ebf0*/  @!P0 STG.E.U8 desc[UR36][R6.64+0x1], R25 ;  /* 0x0000011906008986 */ /* 0x000fe6000c101124 */
[----:B-1----:R-:W-:Y:S01]  /*ec00*/  @!P2 IMAD R5, R28, R17, RZ ;  /* 0x000000111c05a224 */ /* 0x002fe200078e02ff */
[----:B------:R0:W-:Y:S01]  /*ec10*/  @!P4 STG.E.U8 desc[UR36][R8.64], R3 ;  /* 0x000000030800c986 */ /* 0x0001e2000c101124 */
[----:B------:R-:W-:-:S02]  /*ec20*/  ISETP.LT.OR P0, PT, R0, 0xa, !P3 ;  /* 0x0000000a0000780c */ /* 0x000fc40005f01670 */
[----:B------:R-:W-:Y:S01]  /*ec30*/  @!P6 IMAD R29, R29, R17, RZ ;  /* 0x000000111d1de224 */ /* 0x000fe200078e02ff */
[C---:B------:R-:W-:Y:S01]  /*ec40*/  ISETP.LT.OR P4, PT, R0.reuse, 0x9, !P3 ;  /* 0x000000090000780c */ /* 0x040fe20005f81670 */
[----:B------:R-:W-:Y:S01]  /*ec50*/  @!P5 STG.E.U8 desc[UR36][R8.64+0x1], R27 ;  /* 0x0000011b0800d986 */ /* 0x000fe2000c101124 */
[----:B------:R-:W-:-:S03]  /*ec60*/  ISETP.LT.OR P5, PT, R0, 0x11, !P1 ;  /* 0x000000110000780c */ /* 0x000fc60004fa1670 */
[----:B------:R1:W-:Y:S01]  /*ec70*/  @!P2 STG.E.U8 desc[UR36][R6.64+0x8], R5 ;  /* 0x000008050600a986 */ /* 0x0003e2000c101124 */
[----:B------:R-:W-:-:S03]  /*ec80*/  ISETP.LT.OR P2, PT, R0, 0x12, !P1 ;  /* 0x000000120000780c */ /* 0x000fc60004f41670 */
[----:B------:R-:W-:Y:S01]  /*ec90*/  @!P6 STG.E.U8 desc[UR36][R6.64+0x9], R29 ;  /* 0x0000091d0600e986 */ /* 0x000fe2000c101124 */
[----:B------:R-:W-:Y:S01]  /*eca0*/  ISETP.LT.OR P6, PT, R0, 0x11, !P3 ;  /* 0x000000110000780c */ /* 0x000fe20005fc1670 */
[-C--:B------:R-:W-:Y:S02]  /*ecb0*/  @!P0 IMAD R31, R31, R17.reuse, RZ ;  /* 0x000000111f1f8224 */ /* 0x080fe400078e02ff */
[-C--:B0-----:R-:W-:Y:S02]  /*ecc0*/  @!P4 IMAD R3, R30, R17.reuse, RZ ;  /* 0x000000111e03c224 */ /* 0x081fe400078e02ff */
[-C--:B------:R-:W-:Y:S01]  /*ecd0*/  @!P5 IMAD R11, R32, R17.reuse, RZ ;  /* 0x00000011200bd224 */ /* 0x080fe200078e02ff */
[----:B------:R-:W-:Y:S03]  /*ece0*/  @!P0 STG.E.U8 desc[UR36][R8.64+0x9], R31 ;  /* 0x0000091f08008986 */ /* 0x000fe6000c101124 */
[----:B------:R-:W-:Y:S01]  /*ecf0*/  @!P2 IMAD R33, R33, R17, RZ ;  /* 0x000000112121a224 */ /* 0x000fe200078e02ff */
[----:B------:R0:W-:Y:S01]  /*ed00*/  @!P4 STG.E.U8 desc[UR36][R8.64+0x8], R3 ;  /* 0x000008030800c986 */ /* 0x0001e2000c101124 */
[----:B------:R-:W-:-:S02]  /*ed10*/  ISETP.LT.OR P0, PT, R0, 0x12, !P3 ;  /* 0x000000120000780c */ /* 0x000fc40005f01670 */
[----:B-1----:R-:W-:Y:S01]  /*ed20*/  @!P6 IMAD R5, R34, R17, RZ ;  /* 0x000000112205e224 */ /* 0x002fe200078e02ff */
[C---:B------:R-:W-:Y:S01]  /*ed30*/  ISETP.LT.OR P4, PT, R0.reuse, 0x19, !P1 ;  /* 0x000000190000780c */ /* 0x040fe20004f81670 */
[----:B------:R-:W-:Y:S01]  /*ed40*/  @!P5 STG.E.U8 desc[UR36][R6.64+0x10], R11 ;  /* 0x0000100b0600d986 */ /* 0x000fe2000c101124 */
[----:B------:R-:W-:-:S03]  /*ed50*/  ISETP.LT.OR P5, PT, R0, 0x1a, !P1 ;  /* 0x0000001a0000780c */ /* 0x000fc60004fa1670 */
[----:B------:R-:W-:Y:S01]  /*ed60*/  @!P2 STG.E.U8 desc[UR36][R6.64+0x11], R33 ;  /* 0x000011210600a986 */ /* 0x000fe2000c101124 */
[----:B------:R-:W-:-:S03]  /*ed70*/  ISETP.LT.OR P2, PT, R0, 0x19, !P3 ;  /* 0x000000190000780c */ /* 0x000fc60005f41670 */
[----:B------:R1:W-:Y:S01]  /*ed80*/  @!P6 STG.E.U8 desc[UR36][R8.64+0x10], R5 ;  /* 0x000010050800e986 */ /* 0x0003e2000c101124 */
[----:B------:R-:W-:Y:S01]  /*ed90*/  ISETP.LT.OR P6, PT, R0, 0x1a, !P3 ;  /* 0x0000001a0000780c */ /* 0x000fe20005fc1670 */
[-C--:B------:R-:W-:Y:S02]  /*eda0*/  @!P0 IMAD R35, R35, R17.reuse, RZ ;  /* 0x0000001123238224 */ /* 0x080fe400078e02ff */
[-C--:B0-----:R-:W-:Y:S02]  /*edb0*/  @!P4 IMAD R3, R36, R17.reuse, RZ ;  /* 0x000000112403c224 */ /* 0x081fe400078e02ff */
[-C--:B------:R-:W-:Y:S01]  /*edc0*/  @!P5 IMAD R37, R37, R17.reuse, RZ ;  /* 0x000000112525d224 */ /* 0x080fe200078e02ff */
[----:B------:R-:W-:Y:S01]  /*edd0*/  @!P0 STG.E.U8 desc[UR36][R8.64+0x11], R35 ;  /* 0x0000112308008986 */ /* 0x000fe2000c101124 */
[----:B------:R-:W-:Y:S02]  /*ede0*/  ISETP.LT.OR P0, PT, R0, 0x22, !P1 ;  /* 0x000000220000780c */ /* 0x000fe40004f01670 */
[----:B-1----:R-:W-:-:S04]  /*edf0*/  @!P2 IMAD R5, R38, R17, RZ ;  /* 0x000000112605a224 */ /* 0x002fc800078e02ff */
[----:B------:R-:W-:Y:S01]  /*ee00*/  @!P6 IMAD R39, R39, R17, RZ ;  /* 0x000000112727e224 */ /* 0x000fe200078e02ff */
[----:B------:R0:W-:Y:S01]  /*ee10*/  @!P4 STG.E.U8 desc[UR36][R6.64+0x18], R3 ;  /* 0x000018030600c986 */ /* 0x0001e2000c101124 */
[----:B------:R-:W-:-:S03]  /*ee20*/  ISETP.LT.OR P4, PT, R0, 0x21, !P1 ;  /* 0x000000210000780c */ /* 0x000fc60004f81670 */
        /* <DEDUP_REMOVED lines=216> */
[-C--:B0-----:R-:W-:Y:S02]  /*fbb0*/  @!P4 IMAD R3, R110, R17.reuse, RZ ;  /* 0x000000116e03c224 */ /* 0x081fe400078e02ff */
[-C--:B------:R-:W-:Y:S02]  /*fbc0*/  @!P0 IMAD R111, R111, R17.reuse, RZ ;  /* 0x000000116f6f8224 */ /* 0x080fe400078e02ff */
[-C--:B------:R-:W-:Y:S01]  /*fbd0*/  @!P5 IMAD R11, R112, R17.reuse, RZ ;  /* 0x00000011700bd224 */ /* 0x080fe200078e02ff */
[----:B------:R0:W-:Y:S03]  /*fbe0*/  @!P4 STG.E.U8 desc[UR36][R8.64+0xa8], R3 ;  /* 0x0000a8030800c986 */ /* 0x0001e6000c101124 */
[-C--:B------:R-:W-:Y:S01]  /*fbf0*/  @!P2 IMAD R113, R113, R17.reuse, RZ ;  /* 0x000000117171a224 */ /* 0x080fe200078e02ff */
[----:B------:R-:W-:Y:S03]  /*fc00*/  @!P0 STG.E.U8 desc[UR36][R8.64+0xa9], R111 ;  /* 0x0000a96f08008986 */ /* 0x000fe6000c101124 */
[----:B-1----:R-:W-:Y:S01]  /*fc10*/  @!P6 IMAD R5, R114, R17, RZ ;  /* 0x000000117205e224 */ /* 0x002fe200078e02ff */
[C---:B------:R-:W-:Y:S01]  /*fc20*/  ISETP.LT.OR P0, PT, R0.reuse, 0xb2, !P3 ;  /* 0x000000b20000780c */ /* 0x040fe20005f01670 */
[----:B------:R-:W-:Y:S01]  /*fc30*/  @!P5 STG.E.U8 desc[UR36][R6.64+0xb0], R11 ;  /* 0x0000b00b0600d986 */ /* 0x000fe2000c101124 */
[----:B------:R-:W-:-:S02]  /*fc40*/  ISETP.LT.OR P5, PT, R0, 0xba, !P1 ;  /* 0x000000ba0000780c */ /* 0x000fc40004fa1670 */
[C---:B------:R-:W-:Y:S01]  /*fc50*/  ISETP.LT.OR P4, PT, R0.reuse, 0xb9, !P1 ;  /* 0x000000b90000780c */ /* 0x040fe20004f81670 */
[----:B------:R-:W-:Y:S01]  /*fc60*/  @!P2 STG.E.U8 desc[UR36][R6.64+0xb1], R113 ;  /* 0x0000b1710600a986 */ /* 0x000fe2000c101124 */
[----:B------:R-:W-:-:S03]  /*fc70*/  ISETP.LT.OR P2, PT, R0, 0xb9, !P3 ;  /* 0x000000b90000780c */ /* 0x000fc60005f41670 */
[----:B------:R1:W-:Y:S01]  /*fc80*/  @!P6 STG.E.U8 desc[UR36][R8.64+0xb0], R5 ;  /* 0x0000b0050800e986 */ /* 0x0003e2000c101124 */
[----:B------:R-:W-:-:S03]  /*fc90*/  ISETP.LT.OR P6, PT, R0, 0xba, !P3 ;  /* 0x000000ba0000780c */ /* 0x000fc60005fc1670 */
[-C--:B------:R-:W-:Y:S02]  /*fca0*/  @!P0 IMAD R115, R115, R17.reuse, RZ ;  /* 0x0000001173738224 */ /* 0x080fe400078e02ff */
[-C--:B------:R-:W-:Y:S02]  /*fcb0*/  @!P5 IMAD R117, R117, R17.reuse, RZ ;  /* 0x000000117575d224 */ /* 0x080fe400078e02ff */
[-C--:B0-----:R-:W-:Y:S01]  /*fcc0*/  @!P4 IMAD R3, R116, R17.reuse, RZ ;  /* 0x000000117403c224 */ /* 0x081fe200078e02ff */
[----:B------:R-:W-:Y:S01]  /*fcd0*/  @!P0 STG.E.U8 desc[UR36][R8.64+0xb1], R115 ;  /* 0x0000b17308008986 */ /* 0x000fe2000c101124 */
[----:B------:R-:W-:Y:S01]  /*fce0*/  ISETP.LT.OR P0, PT, R0, 0xc1, !P1 ;  /* 0x000000c10000780c */ /* 0x000fe20004f01670 */
[----:B-1----:R-:W-:-:S03]  /*fcf0*/  @!P2 IMAD R5, R118, R17, RZ ;  /* 0x000000117605a224 */ /* 0x002fc600078e02ff */
[----:B------:R-:W-:Y:S01]  /*fd00*/  @!P6 IMAD R119, R119, R17, RZ ;  /* 0x000000117777e224 */ /* 0x000fe200078e02ff */
[----:B------:R-:W-:Y:S01]  /*fd10*/  @!P5 STG.E.U8 desc[UR36][R6.64+0xb9], R117 ;  /* 0x0000b9750600d986 */ /* 0x000fe2000c101124 */
[----:B------:R-:W-:-:S03]  /*fd20*/  ISETP.LT.OR P5, PT, R0, 0xc2, !P1 ;  /* 0x000000c20000780c */ /* 0x000fc60004fa1670 */
[----:B------:R0:W-:Y:S01]  /*fd30*/  @!P4 STG.E.U8 desc[UR36][R6.64+0xb8], R3 ;  /* 0x0000b8030600c986 */ /* 0x0001e2000c101124 */
[----:B------:R-:W-:-:S03]  /*fd40*/  ISETP.LT.OR P4, PT, R0, 0xc1, !P3 ;  /* 0x000000c10000780c */ /* 0x000fc60005f81670 */
[----:B------:R-:W-:Y:S01]  /*fd50*/  @!P6 STG.E.U8 desc[UR36][R8.64+0xb9], R119 ;  /* 0x0000b9770800e986 */ /* 0x000fe2000c101124 */
[----:B------:R-:W-:-:S03]  /*fd60*/  ISETP.LT.OR P6, PT, R0, 0xc2, !P3 ;  /* 0x000000c20000780c */ /* 0x000fc60005fc1670 */
[----:B------:R1:W-:Y:S01]  /*fd70*/  @!P2 STG.E.U8 desc[UR36][R8.64+0xb8], R5 ;  /* 0x0000b8050800a986 */ /* 0x0003e2000c101124 */
[----:B------:R-:W-:Y:S01]  /*fd80*/  ISETP.LT.OR P2, PT, R0, 0xc9, !P1 ;  /* 0x000000c90000780c */ /* 0x000fe20004f41670 */
[-C--:B------:R-:W-:Y:S02]  /*fd90*/  @!P0 IMAD R11, R120, R17.reuse, RZ ;  /* 0x00000011780b8224 */ /* 0x080fe400078e02ff */
[-C--:B------:R-:W-:Y:S02]  /*fda0*/  @!P5 IMAD R121, R121, R17.reuse, RZ ;  /* 0x000000117979d224 */ /* 0x080fe400078e02ff */
[-C--:B0-----:R-:W-:Y:S01]  /*fdb0*/  @!P4 IMAD R3, R122, R17.reuse, RZ ;  /* 0x000000117a03c224 */ /* 0x081fe200078e02ff */
[----:B------:R0:W-:Y:S03]  /*fdc0*/  @!P0 STG.E.U8 desc[UR36][R6.64+0xc0], R11 ;  /* 0x0000c00b06008986 */ /* 0x0001e6000c101124 */
[-C--:B------:R-:W-:Y:S01]  /*fdd0*/  @!P6 IMAD R123, R123, R17.reuse, RZ ;  /* 0x000000117b7be224 */ /* 0x080fe200078e02ff */
[----:B------:R-:W-:Y:S01]  /*fde0*/  ISETP.LT.OR P0, PT, R0, 0xca, !P1 ;  /* 0x000000ca0000780c */ /* 0x000fe20004f01670 */
[----:B------:R-:W-:Y:S02]  /*fdf0*/  @!P5 STG.E.U8 desc[UR36][R6.64+0xc1], R121 ;  /* 0x0000c1790600d986 */ /* 0x000fe4000c101124 */
[----:B-1----:R-:W-:Y:S01]  /*fe00*/  @!P2 IMAD R5, R124, R17, RZ ;  /* 0x000000117c05a224 */ /* 0x002fe200078e02ff */
[C---:B------:R-:W-:Y:S01]  /*fe10*/  ISETP.LT.OR P5, PT, R0.reuse, 0xc9, !P3 ;  /* 0x000000c90000780c */ /* 0x040fe20005fa1670 */
[----:B------:R1:W-:Y:S01]  /*fe20*/  @!P4 STG.E.U8 desc[UR36][R8.64+0xc0], R3 ;  /* 0x0000c0030800c986 */ /* 0x0003e2000c101124 */
        /* <DEDUP_REMOVED lines=8> */
[----:B------:R-:W-:Y:S03]  /*feb0*/  @!P0 STG.E.U8 desc[UR36][R6.64+0xc9], R125 ;  /* 0x0000c97d06008986 */ /* 0x000fe6000c101124 */
[-C--:B-1----:R-:W-:Y:S01]  /*fec0*/  @!P6 IMAD R3, R128, R17.reuse, RZ ;  /* 0x000000118003e224 */ /* 0x082fe200078e02ff */
[----:B------:R0:W-:Y:S03]  /*fed0*/  @!P5 STG.E.U8 desc[UR36][R8.64+0xc8], R11 ;  /* 0x0000c80b0800d986 */ /* 0x0001e6000c101124 */
[----:B------:R-:W-:Y:S01]  /*fee0*/  @!P2 IMAD R129, R129, R17, RZ ;  /* 0x000000118181a224 */ /* 0x000fe200078e02ff */
[C---:B------:R-:W-:Y:S01]  /*fef0*/  ISETP.LT.OR P0, PT, R0.reuse, 0xd1, !P3 ;  /* 0x000000d10000780c */ /* 0x040fe20005f01670 */
[----:B------:R-:W-:Y:S01]  /*ff00*/  @!P4 STG.E.U8 desc[UR36][R8.64+0xc9], R127 ;  /* 0x0000c97f0800c986 */ /* 0x000fe2000c101124 */
[----:B------:R-:W-:-:S02]  /*ff10*/  ISETP.LT.OR P5, PT, R0, 0xd2, !P3 ;  /* 0x000000d20000780c */ /* 0x000fc40005fa1670 */
[C---:B------:R-:W-:Y:S01]  /*ff20*/  ISETP.LT.OR P4, PT, R0.reuse, 0xd9, !P1 ;  /* 0x000000d90000780c */ /* 0x040fe20004f81670 */
[----:B------:R1:W-:Y:S01]  /*ff30*/  @!P6 STG.E.U8 desc[UR36][R6.64+0xd0], R3 ;  /* 0x0000d0030600e986 */ /* 0x0003e2000c101124 */
[----:B------:R-:W-:-:S03]  /*ff40*/  ISETP.LT.OR P6, PT, R0, 0xda, !P1 ;  /* 0x000000da0000780c */ /* 0x000fc60004fc1670 */
[----:B------:R-:W-:Y:S01]  /*ff50*/  @!P2 STG.E.U8 desc[UR36][R6.64+0xd1], R129 ;  /* 0x0000d1810600a986 */ /* 0x000fe2000c101124 */
[----:B------:R-:W-:-:S03]  /*ff60*/  ISETP.LT.OR P2, PT, R0, 0xd9, !P3 ;  /* 0x000000d90000780c */ /* 0x000fc60005f41670 */
[-C--:B--2---:R-:W-:Y:S02]  /*ff70*/  @!P0 IMAD R5, R130, R17.reuse, RZ ;  /* 0x0000001182058224 */ /* 0x084fe400078e02ff */
[-C--:B------:R-:W-:Y:S02]  /*ff80*/  @!P5 IMAD R131, R131, R17.reuse, RZ ;  /* 0x000000118383d224 */ /* 0x080fe400078e02ff */
[-C--:B0-----:R-:W-:Y:S02]  /*ff90*/  @!P4 IMAD R11, R132, R17.reuse, RZ ;  /* 0x00000011840bc224 */ /* 0x081fe400078e02ff */
[-C--:B------:R-:W-:Y:S01]  /*ffa0*/  @!P6 IMAD R133, R133, R17.reuse, RZ ;  /* 0x000000118585e224 */ /* 0x080fe200078e02ff */
[----:B------:R0:W-:Y:S03]  /*ffb0*/  @!P0 STG.E.U8 desc[UR36][R8.64+0xd0], R5 ;  /* 0x0000d00508008986 */ /* 0x0001e6000c101124 */
[----:B-1----:R-:W-:Y:S01]  /*ffc0*/  @!P2 IMAD R3, R134, R17, RZ ;  /* 0x000000118603a224 */ /* 0x002fe200078e02ff */
[----:B------:R-:W-:Y:S01]  /*ffd0*/  @!P5 STG.E.U8 desc[UR36][R8.64+0xd1], R131 ;  /* 0x0000d1830800d986 */ /* 0x000fe2000c101124 */
[----:B------:R-:W-:-:S02]  /*ffe0*/  ISETP.LT.OR P0, PT, R0, 0xda, !P3 ;  /* 0x000000da0000780c */ /* 0x000fc40005f01670 */
        /* <DEDUP_REMOVED lines=14> */
[----:B------:R-:W-:Y:S01]  /*100d0*/  @!P4 STG.E.U8 desc[UR36][R6.64+0xe1], R137 ;  /* 0x0000e1890600c986 */ /* 0x000fe2000c101124 */
[----:B------:R-:W-:-:S02]  /*100e0*/  ISETP.LT.OR P0, PT, R0, 0xe9, !P1 ;  /* 0x000000e90000780c */ /* 0x000fc40004f01670 */
[C---:B------:R-:W-:Y:S01]  /*100f0*/  ISETP.LT.OR P4, PT, R0.reuse, 0xea, !P1 ;  /* 0x000000ea0000780c */ /* 0x040fe20004f81670 */
[----:B------:R1:W-:Y:S01]  /*10100*/  @!P6 STG.E.U8 desc[UR36][R8.64+0xe0], R11 ;  /* 0x0000e00b0800e986 */ /* 0x0003e2000c101124 */
[C---:B------:R-:W-:Y:S02]  /*10110*/  ISETP.LT.OR P6, PT, R0.reuse, 0xe9, !P3 ;  /* 0x000000e90000780c */ /* 0x040fe40005fc1670 */
[C---:B------:R-:W-:Y:S01]  /*10120*/  ISETP.LT.OR P5, PT, R0.reuse, 0xea, !P3 ;  /* 0x000000ea0000780c */ /* 0x040fe20005fa1670 */
[----:B------:R-:W-:Y:S01]  /*10130*/  @!P2 STG.E.U8 desc[UR36][R8.64+0xe1], R139 ;  /* 0x0000e18b0800a986 */ /* 0x000fe2000c101124 */
[----:B------:R-:W-:-:S05]  /*10140*/  ISETP.LT.OR P2, PT, R0, 0xf1, !P1 ;  /* 0x000000f10000780c */ /* 0x000fca0004f41670 */
[-C--:B--2---:R-:W-:Y:S02]  /*10150*/  @!P0 IMAD R3, R140, R17.reuse, RZ ;  /* 0x000000118c038224 */ /* 0x084fe400078e02ff */
[-C--:B------:R-:W-:Y:S02]  /*10160*/  @!P4 IMAD R141, R141, R17.reuse, RZ ;  /* 0x000000118d8dc224 */ /* 0x080fe400078e02ff */
[-C--:B0-----:R-:W-:Y:S02]  /*10170*/  @!P6 IMAD R5, R142, R17.reuse, RZ ;  /* 0x000000118e05e224 */ /* 0x081fe400078e02ff */
[-C--:B------:R-:W-:Y:S02]  /*10180*/  @!P5 IMAD R143, R143, R17.reuse, RZ ;  /* 0x000000118f8fd224 */ /* 0x080fe400078e02ff */
[----:B-1----:R-:W-:Y:S01]  /*10190*/  @!P2 IMAD R11, R144, R17, RZ ;  /* 0x00000011900ba224 */ /* 0x002fe200078e02ff */
[----:B------:R0:W-:Y:S01]  /*101a0*/  @!P0 STG.E.U8 desc[UR36][R6.64+0xe8], R3 ;  /* 0x0000e80306008986 */ /* 0x0001e2000c101124 */
[----:B------:R-:W-:-:S03]  /*101b0*/  ISETP.LT.OR P0, PT, R0, 0xf2, !P1 ;  /* 0x000000f20000780c */ /* 0x000fc60004f01670 */
[----:B------:R-:W-:Y:S01]  /*101c0*/  @!P4 STG.E.U8 desc[UR36][R6.64+0xe9], R141 ;  /* 0x0000e98d0600c986 */ /* 0x000fe2000c101124 */
[----:B------:R-:W-:-:S03]  /*101d0*/  ISETP.LT.OR P4, PT, R0, 0xf1, !P3 ;  /* 0x000000f10000780c */ /* 0x000fc60005f81670 */
[----:B------:R-:W-:Y:S01]  /*101e0*/  @!P6 STG.E.U8 desc[UR36][R8.64+0xe8], R5 ;  /* 0x0000e8050800e986 */ /* 0x000fe2000c101124 */
[----:B------:R-:W-:-:S03]  /*101f0*/  ISETP.LT.OR P6, PT, R0, 0xf2, !P3 ;  /* 0x000000f20000780c */ /* 0x000fc60005fc1670 */
[----:B------:R-:W-:Y:S01]  /*10200*/  @!P5 STG.E.U8 desc[UR36][R8.64+0xe9], R143 ;  /* 0x0000e98f0800d986 */ /* 0x000fe2000c101124 */
[----:B------:R-:W-:-:S03]  /*10210*/  ISETP.LT.OR P5, PT, R0, 0xf9, !P3 ;  /* 0x000000f90000780c */ /* 0x000fc60005fa1670 */
[----:B------:R1:W-:Y:S01]  /*10220*/  @!P2 STG.E.U8 desc[UR36][R6.64+0xf0], R11 ;  /* 0x0000f00b0600a986 */ /* 0x0003e2000c101124 */
[C---:B------:R-:W-:Y:S02]  /*10230*/  ISETP.LT.OR P2, PT, R0.reuse, 0xf9, !P1 ;  /* 0x000000f90000780c */ /* 0x040fe40004f41670 */
[C---:B------:R-:W-:Y:S02]  /*10240*/  ISETP.LT.OR P1, PT, R0.reuse, 0xfa, !P1 ;  /* 0x000000fa0000780c */ /* 0x040fe40004f21670 */
[----:B------:R-:W-:Y:S01]  /*10250*/  ISETP.LT.OR P3, PT, R0, 0xfa, !P3 ;  /* 0x000000fa0000780c */ /* 0x000fe20005f61670 */
[-C--:B------:R-:W-:Y:S02]  /*10260*/  @!P0 IMAD R145, R145, R17.reuse, RZ ;  /* 0x0000001191918224 */ /* 0x080fe400078e02ff */
[-C--:B0-----:R-:W-:Y:S02]  /*10270*/  @!P4 IMAD R3, R146, R17.reuse, RZ ;  /* 0x000000119203c224 */ /* 0x081fe400078e02ff */
[----:B------:R-:W-:-:S02]  /*10280*/  @!P6 IMAD R147, R147, R17, RZ ;  /* 0x000000119393e224 */ /* 0x000fc400078e02ff */
[-C--:B-1----:R-:W-:Y:S02]  /*10290*/  @!P5 IMAD R11, R150, R17.reuse, RZ ;  /* 0x00000011960bd224 */ /* 0x082fe400078e02ff */
[-C--:B------:R-:W-:Y:S02]  /*102a0*/  @!P2 IMAD R5, R148, R17.reuse, RZ ;  /* 0x000000119405a224 */ /* 0x080fe400078e02ff */
[-C--:B------:R-:W-:Y:S02]  /*102b0*/  @!P1 IMAD R149, R149, R17.reuse, RZ ;  /* 0x0000001195959224 */ /* 0x080fe400078e02ff */
[----:B------:R-:W-:Y:S01]  /*102c0*/  @!P3 IMAD R151, R151, R17, RZ ;  /* 0x000000119797b224 */ /* 0x000fe200078e02ff */
[----:B------:R0:W-:Y:S04]  /*102d0*/  @!P0 STG.E.U8 desc[UR36][R6.64+0xf1], R145 ;  /* 0x0000f19106008986 */ /* 0x0001e8000c101124 */
[----:B------:R0:W-:Y:S04]  /*102e0*/  @!P4 STG.E.U8 desc[UR36][R8.64+0xf0], R3 ;  /* 0x0000f0030800c986 */ /* 0x0001e8000c101124 */
[----:B------:R0:W-:Y:S04]  /*102f0*/  @!P6 STG.E.U8 desc[UR36][R8.64+0xf1], R147 ;  /* 0x0000f1930800e986 */ /* 0x0001e8000c101124 */
[----:B------:R0:W-:Y:S04]  /*10300*/  @!P2 STG.E.U8 desc[UR36][R6.64+0xf8], R5 ;  /* 0x0000f8050600a986 */ /* 0x0001e8000c101124 */
[----:B------:R0:W-:Y:S04]  /*10310*/  @!P1 STG.E.U8 desc[UR36][R6.64+0xf9], R149 ;  /* 0x0000f99506009986 */ /* 0x0001e8000c101124 */
[----:B------:R0:W-:Y:S04]  /*10320*/  @!P5 STG.E.U8 desc[UR36][R8.64+0xf8], R11 ;  /* 0x0000f80b0800d986 */ /* 0x0001e8000c101124 */
[----:B------:R0:W-:Y:S02]  /*10330*/  @!P3 STG.E.U8 desc[UR36][R8.64+0xf9], R151 ;  /* 0x0000f9970800b986 */ /* 0x0001e4000c101124 */
.L_x_548:
[----:B------:R-:W-:Y:S05]  /*10340*/  BSYNC B0 ;  /* 0x0000000000007941 */ /* 0x000fea0003800000 */
.L_x_34:
[----:B0-----:R-:W2:Y:S04]  /*10350*/  LDL.LU R3, [R1+0x200] ;  /* 0x0002000001037983 */ /* 0x001ea80000300800 */
[----:B------:R-:W2:Y:S01]  /*10360*/  LDL.LU R2, [R1+0x204] ;  /* 0x0002040001027983 */ /* 0x000ea20000300800 */
[----:B------:R-:W-:Y:S01]  /*10370*/  ULDC UR4, c[0x0][0xc] ;  /* 0x0000030000047ab9 */ /* 0x000fe20000000800 */
[----:B------:R-:W-:Y:S01]  /*10380*/  ULDC UR5, c[0x0][0x10] ;  /* 0x0000040000057ab9 */ /* 0x000fe20000000800 */
[----:B------:R-:W2:Y:S01]  /*10390*/  LDC R5, c[0x0][0x14] ;  /* 0x00000500ff057b82 */ /* 0x000ea20000000800 */
[----:B------:R-:W-:Y:S01]  /*103a0*/  UIMAD.WIDE.U32 UR4, UR4, UR5, URZ ;  /* 0x00000005040472a5 */ /* 0x000fe2000f8e003f */
[----:B------:R-:W-:Y:S01]  /*103b0*/  PRMT R0, RZ, 0x7610, R0 ;  /* 0x00007610ff007816 */ /* 0x000fe20000000000 */
[----:B------:R-:W-:Y:S01]  /*103c0*/  UMOV UR41, 0xffffffff ;  /* 0xffffffff00297882 */ /* 0x000fe20000000000 */
[----:B------:R-:W-:-:S03]  /*103d0*/  UMOV UR43, 0xffffffff ;  /* 0xffffffff002b7882 */ /* 0x000fc60000000000 */
[----:B--2---:R-:W-:-:S04]  /*103e0*/  IMAD.WIDE.U32 R2, R5, UR4, R2 ;  /* 0x0000000405027c25 */ /* 0x004fc8000f8e0002 */
[----:B------:R-:W-:Y:S01]  /*103f0*/  IMAD R5, R5, UR5, RZ ;  /* 0x0000000505057c24 */ /* 0x000fe2000f8e02ff */
[----:B------:R-:W-:Y:S01]  /*10400*/  ULDC.64 UR4, c[0x0][0x650] ;  /* 0x0001940000047ab9 */ /* 0x000fe20000000a00 */
[----:B-1-3--:R-:W-:Y:S01]  /*10410*/  IMAD.MOV.U32 R6, RZ, RZ, R2 ;  /* 0x000000ffff067224 */ /* 0x00afe200078e0002 */
[----:B------:R-:W-:Y:S01]  /*10420*/  ISETP.GE.U32.AND P0, PT, R2, UR4, PT ;  /* 0x0000000402007c0c */ /* 0x000fe2000bf06070 */
[----:B------:R-:W-:-:S05]  /*10430*/  IMAD.IADD R4, R3, 0x1, R5 ;  /* 0x0000000103047824 */ /* 0x000fca00078e0205 */
[----:B------:R0:W-:Y:S01]  /*10440*/  STL [R1+0x200], R4 ;  /* 0x0002000401007387 */ /* 0x0001e20000100800 */
[----:B------:R-:W-:-:S03]  /*10450*/  ISETP.GE.U32.AND.EX P0, PT, R4, UR5, PT, P0 ;  /* 0x0000000504007c0c */ /* 0x000fc6000bf06100 */
[----:B------:R0:W-:Y:S10]  /*10460*/  STL [R1+0x204], R6 ;  /* 0x0002040601007387 */ /* 0x0001f40000100800 */
[----:B0-----:R-:W-:Y:S05]  /*10470*/  @P0 BRA `(.L_x_549) ;  /* 0x0000000400880947 */ /* 0x001fea0003800000 */
[----:B------:R-:W0:Y:S01]  /*10480*/  S2UR UR6, SR_CTAID.X ;  /* 0x00000000000679c3 */ /* 0x000e220000002500 */
[----:B------:R-:W-:Y:S01]  /*10490*/  ULDC.64 UR12, c[0x0][0x628] ;  /* 0x00018a00000c7ab9 */ /* 0x000fe20000000a00 */
[----:B------:R-:W-:Y:S01]  /*104a0*/  ULDC UR4, c[0x0][0x150] ;  /* 0x0000540000047ab9 */ /* 0x000fe20000000800 */
[----:B------:R-:W-:Y:S01]  /*104b0*/  ISETP.NE.U32.AND P0, PT, RZ, UR12, PT ;  /* 0x0000000cff007c0c */ /* 0x000fe2000bf05070 */
[----:B------:R-:W-:Y:S01]  /*104c0*/  ULDC UR15, c[0x0][0x630] ;  /* 0x00018c00000f7ab9 */ /* 0x000fe20000000800 */
[----:B------:R-:W-:Y:S01]  /*104d0*/  R2UR UR16, R6 ;  /* 0x00000000061072ca */ /* 0x000fe200000e0000 */
[----:B------:R-:W-:Y:S01]  /*104e0*/  ULDC UR19, c[0x0][0x154] ;  /* 0x0000550000137ab9 */ /* 0x000fe20000000800 */
[----:B------:R-:W-:Y:S01]  /*104f0*/  ISETP.NE.AND.EX P0, PT, RZ, UR13, PT, P0 ;  /* 0x0000000dff007c0c */ /* 0x000fe2000bf05300 */
[----:B------:R-:W1:Y:S01]  /*10500*/  S2UR UR18, SR_CTAID.Y ;  /* 0x00000000001279c3 */ /* 0x000e620000002600 */
[----:B------:R-:W-:Y:S02]  /*10510*/  R2UR UR17, R4 ;  /* 0x00000000041172ca */ /* 0x000fe400000e0000 */
[----:B------:R-:W-:-:S02]  /*10520*/  R2UR UR10, R6 ;  /* 0x00000000060a72ca */ /* 0x000fc400000e0000 */
[----:B------:R-:W-:Y:S02]  /*10530*/  R2UR UR11, R4 ;  /* 0x00000000040b72ca */ /* 0x000fe400000e0000 */
[----:B0-----:R-:W-:-:S05]  /*10540*/  I2FP.F32.U32 R0, UR6 ;  /* 0x0000000600007c45 */ /* 0x001fca0008201000 */
[----:B------:R-:W-:-:S04]  /*10550*/  FMUL R0, R0, UR4 ;  /* 0x0000000400007c20 */ /* 0x000fc80008400000 */
[----:B------:R0:W2:Y:S01]  /*10560*/  F2I.U32.TRUNC.NTZ R2, R0 ;  /* 0x0000000000027305 */ /* 0x0000a2000020f000 */
[----:B-1----:R-:W-:Y:S05]  /*10570*/  @!P0 BRA `(.L_x_550) ;  /* 0x0000000000308947 */ /* 0x002fea0003800000 */
        /* <DEDUP_REMOVED lines=12> */
.L_x_550:
[----:B------:R-:W-:Y:S01]  /*10640*/  USHF.R.U64 UR43, UR10, UR15, UR11 ;  /* 0x0000000f0a2b7299 */ /* 0x000fe2000800120b */
[----:B0-----:R-:W-:Y:S01]  /*10650*/  I2FP.F32.U32 R0, UR18 ;  /* 0x0000001200007c45 */ /* 0x001fe20008201000 */
[----:B------:R-:W-:Y:S02]  /*10660*/  USHF.R.U32.HI UR4, URZ, UR15, UR11 ;  /* 0x0000000f3f047299 */ /* 0x000fe4000801160b */
[----:B------:R-:W-:Y:S02]  /*10670*/  UIADD3 UR10, UP0, URZ, -UR43, URZ ;  /* 0x8000002b3f0a7290 */ /* 0x000fe4000ff1e03f */
[----:B------:R-:W-:Y:S01]  /*10680*/  FMUL R0, R0, UR19 ;  /* 0x0000001300007c20 */ /* 0x000fe20008400000 */
[----:B------:R-:W-:Y:S01]  /*10690*/  ULDC.64 UR12, c[0x0][0x620] ;  /* 0x00018800000c7ab9 */ /* 0x000fe20000000a00 */
[----:B------:R-:W-:Y:S01]  /*106a0*/  UIADD3.X UR4, URZ, ~UR4, URZ, UP0, !UPT ;  /* 0x800000043f047290 */ /* 0x000fe200087fe43f */
[----:B------:R-:W-:Y:S01]  /*106b0*/  UMOV UR8, UR16 ;  /* 0x0000001000087c82 */ /* 0x000fe20008000000 */
[----:B------:R-:W-:-:S02]  /*106c0*/  UMOV UR9, UR17 ;  /* 0x0000001100097c82 */ /* 0x000fc40008000000 */
[----:B------:R-:W-:Y:S01]  /*106d0*/  UIMAD UR4, UR4, UR12, URZ ;  /* 0x0000000c040472a4 */ /* 0x000fe2000f8e023f */
[----:B------:R-:W0:Y:S01]  /*106e0*/  F2I.U32.TRUNC.NTZ R0, R0 ;  /* 0x0000000000007305 */ /* 0x000e22000020f000 */
[----:B------:R-:W-:Y:S01]  /*106f0*/  UIMAD.WIDE.U32 UR8, UR10, UR12, UR8 ;  /* 0x0000000c0a0872a5 */ /* 0x000fe2000f8e0008 */
[----:B--2---:R-:W-:Y:S01]  /*10700*/  R2UR UR12, R2 ;  /* 0x00000000020c72ca */ /* 0x004fe200000e0000 */
[----:B------:R-:W-:Y:S01]  /*10710*/  UIMAD UR10, UR10, UR13, UR4 ;  /* 0x0000000d0a0a72a4 */ /* 0x000fe2000f8e0204 */
[----:B------:R-:W-:Y:S01]  /*10720*/  ULDC UR11, c[0x0][0x618] ;  /* 0x00018600000b7ab9 */ /* 0x000fe20000000800 */
[----:B------:R-:W-:Y:S02]  /*10730*/  ULDC UR21, c[0x0][0x658] ;  /* 0x0001960000157ab9 */ /* 0x000fe40000000800 */
[----:B------:R-:W-:Y:S01]  /*10740*/  UIADD3 UR9, UR9, UR10, URZ ;  /* 0x0000000a09097290 */ /* 0x000fe2000fffe03f */
[----:B------:R-:W-:Y:S01]  /*10750*/  UMOV UR15, 0xffffffff ;  /* 0xffffffff000f7882 */ /* 0x000fe20000000000 */
[----:B------:R-:W-:Y:S01]  /*10760*/  ULDC.64 UR4, c[0x0][0x640] ;  /* 0x0001900000047ab9 */ /* 0x000fe20000000a00 */
[----:B------:R-:W-:Y:S01]  /*10770*/  USHF.L.U32 UR15, UR15, UR21, URZ ;  /* 0x000000150f0f7299 */ /* 0x000fe2000800063f */
[----:B------:R-:W-:Y:S01]  /*10780*/  ISETP.NE.U32.AND P0, PT, RZ, UR4, PT ;  /* 0x00000004ff007c0c */ /* 0x000fe2000bf05070 */
[----:B------:R-:W-:-:S02]  /*10790*/  USHF.R.U64 UR16, UR8, UR11, UR9 ;  /* 0x0000000b08107299 */ /* 0x000fc40008001209 */
[----:B------:R-:W-:Y:S01]  /*107a0*/  USHF.R.U32.HI UR8, URZ, UR11, UR9 ;  /* 0x0000000b3f087299 */ /* 0x000fe20008011609 */
[----:B0-----:R-:W-:Y:S01]  /*107b0*/  R2UR UR14, R0 ;  /* 0x00000000000e72ca */ /* 0x001fe200000e0000 */
[----:B------:R-:W-:Y:S01]  /*107c0*/  ULDC UR17, c[0x0][0x608] ;  /* 0x0001820000117ab9 */ /* 0x000fe20000000800 */
[----:B------:R-:W-:Y:S01]  /*107d0*/  ULOP3.LUT UR42, URZ, UR15, URZ, 0x33, !UPT ;  /* 0x0000000f3f2a7292 */ /* 0x000fe2000f8e333f */
[----:B------:R-:W-:Y:S01]  /*107e0*/  ISETP.NE.AND.EX P0, PT, RZ, UR5, PT, P0 ;  /* 0x00000005ff007c0c */ /* 0x000fe2000bf05300 */
[----:B------:R-:W-:Y:S02]  /*107f0*/  USHF.R.U64 UR15, UR16, UR17, UR8 ;  /* 0x00000011100f7299 */ /* 0x000fe40008001208 */
[----:B------:R-:W-:Y:S02]  /*10800*/  USHF.R.U32.HI UR8, URZ, UR17, UR8 ;  /* 0x000000113f087299 */ /* 0x000fe40008011608 */
[----:B------:R-:W-:Y:S02]  /*10810*/  UIADD3 UR12, -UR12, URZ, URZ ;  /* 0x0000003f0c0c7290 */ /* 0x000fe4000fffe13f */
[----:B------:R-:W-:Y:S01]  /*10820*/  USHF.R.U64 UR17, UR15, UR21, UR8 ;  /* 0x000000150f117299 */ /* 0x000fe20008001208 */
[----:B------:R-:W-:Y:S01]  /*10830*/  UMOV UR19, 0x1 ;  /* 0x0000000100137882 */ /* 0x000fe20000000000 */
[----:B------:R-:W-:Y:S01]  /*10840*/  ULDC UR13, c[0x0][0x144] ;  /* 0x00005100000d7ab9 */ /* 0x000fe20000000800 */
[----:B------:R-:W-:Y:S01]  /*10850*/  ULDC UR7, c[0x0][0x600] ;  /* 0x0001800000077ab9 */ /* 0x000fe20000000800 */
[----:B------:R-:W-:-:S02]  /*10860*/  USHF.L.U32 UR24, UR19, UR21, URZ ;  /* 0x0000001513187299 */ /* 0x000fc4000800063f */
[----:B------:R-:W-:Y:S02]  /*10870*/  USHF.R.U32.HI UR8, URZ, UR21, UR8 ;  /* 0x000000153f087299 */ /* 0x000fe40008011608 */
[----:B------:R-:W-:Y:S02]  /*10880*/  UIMAD UR21, UR13, UR12, UR6 ;  /* 0x0000000c0d1572a4 */ /* 0x000fe4000f8e0206 */
[----:B------:R-:W-:Y:S02]  /*10890*/  UIADD3 UR20, UR7, -0x1, URZ ;  /* 0xffffffff07147890 */ /* 0x000fe4000fffe03f */
[----:B------:R-:W-:Y:S01]  /*108a0*/  UIADD3 UR19, -UR14, URZ, URZ ;  /* 0x0000003f0e137290 */ /* 0x000fe2000fffe13f */
[----:B------:R-:W-:Y:S01]  /*108b0*/  ULDC UR25, c[0x0][0x148] ;  /* 0x0000520000197ab9 */ /* 0x000fe20000000800 */
[----:B------:R-:W-:Y:S01]  /*108c0*/  ULDC UR22, c[0x0][0x648] ;  /* 0x0001920000167ab9 */ /* 0x000fe20000000800 */
[----:B------:R-:W-:Y:S01]  /*108d0*/  ULDC UR23, c[0x0][0x638] ;  /* 0x00018e0000177ab9 */ /* 0x000fe20000000800 */
        /* <DEDUP_REMOVED lines=14> */
.L_x_551:
[----:B------:R-:W-:Y:S01]  /*109c0*/  UISETP.NE.AND UP0, UPT, UR46, URZ, UPT ;  /* 0x0000003f2e00728c */ /* 0x000fe2000bf05270 */
[----:B------:R-:W-:Y:S01]  /*109d0*/  IMAD.MOV.U32 R0, RZ, RZ, 0x1 ;  /* 0x00000001ff007424 */ /* 0x000fe200078e00ff */
[----:B------:R-:W-:Y:S02]  /*109e0*/  USHF.R.U64 UR4, UR6, UR22, UR8 ;  /* 0x0000001606047299 */ /* 0x000fe40008001208 */
[----:B------:R-:W-:Y:S02]  /*109f0*/  ULOP3.LUT UR42, UR15, UR42, URZ, 0xc0, !UPT ;  /* 0x0000002a0f2a7292 */ /* 0x000fe4000f8ec03f */
[----:B------:R-:W-:Y:S02]  /*10a00*/  UIADD3 UR5, -UR4, URZ, URZ ;  /* 0x0000003f04057290 */ /* 0x000fe4000fffe13f */
[----:B------:R-:W-:Y:S02]  /*10a10*/  UIMAD UR42, UR24, UR4, UR42 ;  /* 0x00000004182a72a4 */ /* 0x000fe4000f8e022a */
[----:B------:R-:W-:-:S02]  /*10a20*/  ULOP3.LUT UR16, UR16, UR20, URZ, 0xc0, !UPT ;  /* 0x0000001410107292 */ /* 0x000fc4000f8ec03f */
[----:B------:R-:W-:Y:S02]  /*10a30*/  @UP0 UIMAD UR21, UR25, UR19, UR18 ;  /* 0x00000013191502a4 */ /* 0x000fe4000f8e0212 */
[----:B------:R-:W-:-:S03]  /*10a40*/  UIMAD UR4, UR5, UR23, UR17 ;  /* 0x00000017050472a4 */ /* 0x000fc6000f8e0211 */
[----:B------:R-:W-:Y:S01]  /*10a50*/  ULDC UR5, c[0x0][0x610] ;  /* 0x0001840000057ab9 */ /* 0x000fe20000000800 */
[----:B------:R-:W-:Y:S02]  /*10a60*/  UIMAD UR4, UR4, UR7, UR16 ;  /* 0x00000007040472a4 */ /* 0x000fe4000f8e0210 */
[----:B------:R-:W-:-:S04]  /*10a70*/  UIMAD UR42, UR42, UR5, UR21 ;  /* 0x000000052a2a72a4 */ /* 0x000fc8000f8e0215 */
[----:B------:R-:W-:Y:S02]  /*10a80*/  USEL UR41, UR4, UR42, !UP0 ;  /* 0x0000002a04297287 */ /* 0x000fe4000c000000 */
[----:B------:R-:W-:-:S12]  /*10a90*/  USEL UR42, UR42, UR4, !UP0 ;  /* 0x000000042a2a7287 */ /* 0x000fd8000c000000 */
.L_x_549:
[----:B------:R-:W-:-:S13]  /*10aa0*/  LOP3.LUT P0, RZ, R0, 0xff, RZ, 0xc0, !PT ;  /* 0x000000ff00ff7812 */ /* 0x000fda000780c0ff */
[----:B------:R-:W-:Y:S05]  /*10ab0*/  @P0 BRA `(.L_x_552) ;  /* 0xffffff0800340947 */ /* 0x000fea000383ffff */
[----:B------:R-:W-:Y:S05]  /*10ac0*/  EXIT ;  /* 0x000000000000794d */ /* 0x000fea0003800000 */
.L_x_7:
[----:B------:R-:W2:Y:S01]  /*10ad0*/  LDL R5, [R1+0x204] ;  /* 0x0002040001057983 */ /* 0x000ea20000100800 */
[----:B------:R-:W-:-:S03]  /*10ae0*/  ULDC.64 UR4, c[0x0][0x650] ;  /* 0x0001940000047ab9 */ /* 0x000fc60000000a00 */
[----:B------:R-:W3:Y:S01]  /*10af0*/  LDL R4, [R1+0x200] ;  /* 0x0002000001047983 */ /* 0x000ee20000100800 */
[----:B------:R-:W-:Y:S01]  /*10b00*/  PRMT R0, RZ, 0x7610, R0 ;  /* 0x00007610ff007816 */ /* 0x000fe20000000000 */
[----:B------:R-:W-:Y:S02]  /*10b10*/  IMAD.MOV.U32 R2, RZ, RZ, -0x1 ;  /* 0xffffffffff027424 */ /* 0x000fe400078e00ff */
[----:B------:R-:W-:Y:S02]  /*10b20*/  IMAD.MOV.U32 R3, RZ, RZ, -0x1 ;  /* 0xffffffffff037424 */ /* 0x000fe400078e00ff */
[----:B------:R-:W-:Y:S01]  /*10b30*/  IMAD.MOV.U32 R9, RZ, RZ, -0x1 ;  /* 0xffffffffff097424 */ /* 0x000fe200078e00ff */
[----:B--2---:R-:W-:-:S04]  /*10b40*/  ISETP.GE.U32.AND P0, PT, R5, UR4, PT ;  /* 0x0000000405007c0c */ /* 0x004fc8000bf06070 */
[----:B---3--:R-:W-:-:S13]  /*10b50*/  ISETP.GE.U32.AND.EX P0, PT, R4, UR5, PT, P0 ;  /* 0x0000000504007c0c */ /* 0x008fda000bf06100 */
        /* <DEDUP_REMOVED lines=21> */
.L_x_554:
[----:B------:R-:W-:Y:S01]  /*10cb0*/  USHF.R.U64 UR4, UR14, UR19, UR15 ;  /* 0x000000130e047299 */ /* 0x000fe2000800120f */
[----:B------:R-:W-:Y:S01]  /*10cc0*/  R2UR UR7, R4 ;  /* 0x00000000040772ca */ /* 0x000fe200000e0000 */
[----:B------:R-:W-:Y:S02]  /*10cd0*/  USHF.R.U32.HI UR5, URZ, UR19, UR15 ;  /* 0x000000133f057299 */ /* 0x000fe4000801160f */
[----:B------:R-:W-:Y:S01]  /*10ce0*/  UIADD3 UR13, UP0, URZ, -UR4, URZ ;  /* 0x800000043f0d7290 */ /* 0x000fe2000ff1e03f */
[----:B------:R-:W-:Y:S01]  /*10cf0*/  ULDC.64 UR14, c[0x0][0x620] ;  /* 0x00018800000e7ab9 */ /* 0x000fe20000000a00 */
[----:B------:R-:W-:Y:S02]  /*10d00*/  UMOV UR6, UR20 ;  /* 0x0000001400067c82 */ /* 0x000fe40008000000 */
[----:B------:R-:W-:Y:S02]  /*10d10*/  UIADD3.X UR5, URZ, ~UR5, URZ, UP0, !UPT ;  /* 0x800000053f057290 */ /* 0x000fe400087fe43f */
[----:B------:R-:W-:-:S02]  /*10d20*/  UISETP.NE.AND UP1, UPT, UR46, URZ, UPT ;  /* 0x0000003f2e00728c */ /* 0x000fc4000bf25270 */
[----:B------:R-:W-:Y:S02]  /*10d30*/  UIMAD UR5, UR5, UR14, URZ ;  /* 0x0000000e050572a4 */ /* 0x000fe4000f8e023f */
[----:B------:R-:W-:Y:S02]  /*10d40*/  UIMAD.WIDE.U32 UR6, UR13, UR14, UR6 ;  /* 0x0000000e0d0672a5 */ /* 0x000fe4000f8e0006 */
[----:B------:R-:W-:Y:S01]  /*10d50*/  UIMAD UR5, UR13, UR15, UR5 ;  /* 0x0000000f0d0572a4 */ /* 0x000fe2000f8e0205 */
[----:B------:R-:W-:Y:S02]  /*10d60*/  ULDC UR14, c[0x0][0x608] ;  /* 0x00018200000e7ab9 */ /* 0x000fe40000000800 */
[----:B------:R-:W-:Y:S01]  /*10d70*/  ULDC UR13, c[0x0][0x618] ;  /* 0x00018600000d7ab9 */ /* 0x000fe20000000800 */
[----:B------:R-:W-:Y:S01]  /*10d80*/  UIADD3 UR5, UR7, UR5, URZ ;  /* 0x0000000507057290 */ /* 0x000fe2000fffe03f */
[----:B------:R-:W-:Y:S01]  /*10d90*/  ULDC UR22, c[0x0][0x658] ;  /* 0x0001960000167ab9 */ /* 0x000fe20000000800 */
[----:B------:R-:W-:-:S02]  /*10da0*/  @UP1 UIMAD UR8, UR11, UR12, UR10 ;  /* 0x0000000c0b0812a4 */ /* 0x000fc4000f8e020a */
[----:B------:R-:W-:Y:S02]  /*10db0*/  USHF.R.U64 UR17, UR6, UR13, UR5 ;  /* 0x0000000d06117299 */ /* 0x000fe40008001205 */
[----:B------:R-:W-:Y:S01]  /*10dc0*/  USHF.R.U32.HI UR5, URZ, UR13, UR5 ;  /* 0x0000000d3f057299 */ /* 0x000fe20008011605 */
[----:B------:R-:W-:Y:S01]  /*10dd0*/  ULDC.64 UR6, c[0x0][0x640] ;  /* 0x0001900000067ab9 */ /* 0x000fe20000000a00 */
[----:B------:R-:W-:Y:S01]  /*10de0*/  UMOV UR10, 0xffffffff ;  /* 0xffffffff000a7882 */ /* 0x000fe20000000000 */
[----:B------:R-:W-:Y:S01]  /*10df0*/  ISETP.NE.U32.AND P0, PT, RZ, UR6, PT ;  /* 0x00000006ff007c0c */ /* 0x000fe2000bf05070 */
[----:B------:R-:W-:Y:S02]  /*10e00*/  USHF.R.U64 UR18, UR17, UR14, UR5 ;  /* 0x0000000e11127299 */ /* 0x000fe40008001205 */
[----:B------:R-:W-:Y:S01]  /*10e10*/  USHF.R.U32.HI UR5, URZ, UR14, UR5 ;  /* 0x0000000e3f057299 */ /* 0x000fe20008011605 */
[----:B------:R-:W-:Y:S01]  /*10e20*/  ISETP.NE.AND.EX P0, PT, RZ, UR7, PT, P0 ;  /* 0x00000007ff007c0c */ /* 0x000fe2000bf05300 */
[----:B------:R-:W-:-:S02]  /*10e30*/  USHF.L.U32 UR11, UR10, UR22, URZ ;  /* 0x000000160a0b7299 */ /* 0x000fc4000800063f */
[----:B------:R-:W-:Y:S01]  /*10e40*/  USHF.R.U64 UR19, UR18, UR22, UR5 ;  /* 0x0000001612137299 */ /* 0x000fe20008001205 */
[----:B------:R-:W-:Y:S01]  /*10e50*/  ULDC UR20, c[0x0][0x600] ;  /* 0x0001800000147ab9 */ /* 0x000fe20000000800 */
[----:B------:R-:W-:Y:S02]  /*10e60*/  USHF.R.U32.HI UR10, URZ, UR22, UR5 ;  /* 0x000000163f0a7299 */ /* 0x000fe40008011605 */
[----:B------:R-:W-:Y:S02]  /*10e70*/  UIADD3 UR21, UR20, -0x1, URZ ;  /* 0xffffffff14157890 */ /* 0x000fe4000fffe03f */
[----:B------:R-:W-:Y:S01]  /*10e80*/  ULOP3.LUT UR26, URZ, UR11, URZ, 0x33, !UPT ;  /* 0x0000000b3f1a7292 */ /* 0x000fe2000f8e333f */
        /* <DEDUP_REMOVED lines=17> */
.L_x_555:
[----:B------:R-:W-:Y:S01]  /*10fa0*/  USHF.R.U64 UR6, UR5, UR23, UR10 ;  /* 0x0000001705067299 */ /* 0x000fe2000800120a */
[----:B------:R-:W-:Y:S01]  /*10fb0*/  IMAD.MOV.U32 R0, RZ, RZ, 0x1 ;  /* 0x00000001ff007424 */ /* 0x000fe200078e00ff */
[----:B------:R-:W-:Y:S01]  /*10fc0*/  USHF.L.U32 UR25, UR25, UR22, URZ ;  /* 0x0000001619197299 */ /* 0x000fe2000800063f */
[----:B------:R-:W-:Y:S01]  /*10fd0*/  IMAD.U32 R9, RZ, RZ, UR4 ;  /* 0x00000004ff097e24 */ /* 0x000fe2000f8e00ff */
[----:B------:R-:W-:Y:S02]  /*10fe0*/  ULOP3.LUT UR5, UR18, UR26, URZ, 0xc0, !UPT ;  /* 0x0000001a12057292 */ /* 0x000fe4000f8ec03f */
[----:B------:R-:W-:Y:S02]  /*10ff0*/  UIADD3 UR7, -UR6, URZ, URZ ;  /* 0x0000003f06077290 */ /* 0x000fe4000fffe13f */
[----:B------:R-:W-:Y:S02]  /*11000*/  UIMAD UR6, UR25, UR6, UR5 ;  /* 0x00000006190672a4 */ /* 0x000fe4000f8e0205 */
[----:B------:R-:W-:-:S02]  /*11010*/  ULOP3.LUT UR17, UR17, UR21, URZ, 0xc0, !UPT ;  /* 0x0000001511117292 */ /* 0x000fc4000f8ec03f */
[----:B------:R-:W-:Y:S02]  /*11020*/  UIMAD UR5, UR7, UR24, UR19 ;  /* 0x00000018070572a4 */ /* 0x000fe4000f8e0213 */
[----:B------:R-:W-:Y:S01]  /*11030*/  UISETP.NE.AND UP0, UPT, UR46, URZ, UPT ;  /* 0x0000003f2e00728c */ /* 0x000fe2000bf05270 */
[----:B------:R-:W-:Y:S01]  /*11040*/  ULDC UR7, c[0x0][0x610] ;  /* 0x0001840000077ab9 */ /* 0x000fe20000000800 */
[----:B------:R-:W-:Y:S02]  /*11050*/  UIMAD UR5, UR5, UR20, UR17 ;  /* 0x00000014050572a4 */ /* 0x000fe4000f8e0211 */
[----:B------:R-:W-:-:S04]  /*11060*/  UIMAD UR8, UR6, UR7, UR8 ;  /* 0x00000007060872a4 */ /* 0x000fc8000f8e0208 */
[----:B------:R-:W-:Y:S02]  /*11070*/  USEL UR6, UR5, UR8, !UP0 ;  /* 0x0000000805067287 */ /* 0x000fe4000c000000 */
[----:B------:R-:W-:-:S04]  /*11080*/  USEL UR8, UR8, UR5, !UP0 ;  /* 0x0000000508087287 */ /* 0x000fc8000c000000 */
[----:B------:R-:W-:Y:S02]  /*11090*/  IMAD.U32 R3, RZ, RZ, UR6 ;  /* 0x00000006ff037e24 */ /* 0x000fe4000f8e00ff */
[----:B------:R-:W-:-:S07]  /*110a0*/  IMAD.U32 R2, RZ, RZ, UR8 ;  /* 0x00000008ff027e24 */ /* 0x000fce000f8e00ff */
.L_x_553:
[----:B------:R-:W-:-:S08]  /*110b0*/  NOP ;  /* 0x0000000000007918 */ /* 0x000fd00000000000 */
[----:B0-----:R-:W0:-:S00]  /*110c0*/  USETMAXREG.DEALLOC.CTAPOOL 0x18 ;  /* 0x00000018000079c8 */ /* 0x001e0000080e0500 */
[----:B------:R-:W-:-:S13]  /*110d0*/  ISETP.NE.AND P0, PT, RZ, UR9, PT ;  /* 0x00000009ff007c0c */ /* 0x000fda000bf05270 */
[----:B------:R-:W-:Y:S05]  /*110e0*/  @P0 EXIT ;  /* 0x000000000000094d */ /* 0x000fea0003800000 */
[----:B0-----:R-:W-:Y:S01]  /*110f0*/  LOP3.LUT P0, RZ, R0, 0xff, RZ, 0xc0, !PT ;  /* 0x000000ff00ff7812 */ /* 0x001fe2000780c0ff */
[----:B------:R-:W-:Y:S02]  /*11100*/  IMAD.MOV.U32 R0, RZ, RZ, 0x1 ;  /* 0x00000001ff007424 */ /* 0x000fe400078e00ff */
[----:B------:R-:W-:-:S10]  /*11110*/  IMAD.MOV.U32 R6, RZ, RZ, RZ ;  /* 0x000000ffff067224 */ /* 0x000fd400078e00ff */
[----:B------:R-:W-:Y:S05]  /*11120*/  @!P0 BRA `(.L_x_556) ;  /* 0x0000000c00b08947 */ /* 0x000fea0003800000 */
[----:B------:R-:W0:Y:S01]  /*11130*/  S2UR UR7, SR_CgaCtaId ;  /* 0x00000000000779c3 */ /* 0x000e220000008800 */
[----:B------:R-:W-:Y:S01]  /*11140*/  ULDC UR4, c[0x0][0x28c] ;  /* 0x0000a30000047ab9 */ /* 0x000fe20000000800 */
[----:B------:R-:W-:Y:S01]  /*11150*/  ULDC UR5, c[0x0][0x600] ;  /* 0x0001800000057ab9 */ /* 0x000fe20000000800 */
[----:B------:R-:W-:Y:S01]  /*11160*/  UIADD3 UR12, UR4, 0x1f, URZ ;  /* 0x0000001f040c7890 */ /* 0x000fe2000fffe03f */
[----:B------:R-:W-:Y:S01]  /*11170*/  BSSY B0, `(.L_x_556) ;  /* 0x00000e7000007945 */ /* 0x000fe20003800000 */
[----:B------:R-:W-:Y:S01]  /*11180*/  ULDC UR9, c[0x0][0x658] ;  /* 0x0001960000097ab9 */ /* 0x000fe20000000800 */
[----:B------:R-:W-:Y:S01]  /*11190*/  UMOV UR11, 0xffffffff ;  /* 0xffffffff000b7882 */ /* 0x000fe20000000000 */
[----:B------:R-:W-:Y:S01]  /*111a0*/  UMOV UR15, 0x1 ;  /* 0x00000001000f7882 */ /* 0x000fe20000000000 */
[----:B------:R-:W-:Y:S01]  /*111b0*/  USHF.R.S32.HI UR14, URZ, 0x1f, UR12 ;  /* 0x0000001f3f0e7899 */ /* 0x000fe2000801140c */
[----:B------:R-:W-:Y:S01]  /*111c0*/  IMAD.MOV.U32 R8, RZ, RZ, 0x1 ;  /* 0x00000001ff087424 */ /* 0x000fe200078e00ff */
[----:B------:R-:W-:Y:S01]  /*111d0*/  ULDC UR10, c[0x0][0xc] ;  /* 0x00000300000a7ab9 */ /* 0x000fe20000000800 */
[----:B------:R-:W-:Y:S01]  /*111e0*/  UIADD3 UR4, UR5, -0x1, URZ ;  /* 0xffffffff05047890 */ /* 0x000fe2000fffe03f */
[----:B------:R-:W-:Y:S01]  /*111f0*/  IMAD.MOV.U32 R0, RZ, RZ, 0x1 ;  /* 0x00000001ff007424 */ /* 0x000fe200078e00ff */
[----:B------:R-:W-:Y:S01]  /*11200*/  USHF.L.U32 UR16, UR11, UR9, URZ ;  /* 0x000000090b107299 */ /* 0x000fe2000800063f */
[----:B------:R-:W-:Y:S01]  /*11210*/  IMAD.MOV.U32 R6, RZ, RZ, RZ ;  /* 0x000000ffff067224 */ /* 0x000fe200078e00ff */
[----:B------:R-:W-:Y:S01]  /*11220*/  USHF.L.U32 UR5, UR15, UR9, URZ ;  /* 0x000000090f057299 */ /* 0x000fe2000800063f */
[----:B------:R-:W-:Y:S01]  /*11230*/  ULDC UR11, c[0x0][0x10] ;  /* 0x00000400000b7ab9 */ /* 0x000fe20000000800 */
[----:B------:R-:W-:Y:S01]  /*11240*/  ULEA.HI UR14, UR14, UR12, URZ, 0x5 ;  /* 0x0000000c0e0e7291 */ /* 0x000fe2000f8f283f */
[----:B------:R-:W-:Y:S01]  /*11250*/  UMOV UR21, 0x5 ;  /* 0x0000000500157882 */ /* 0x000fe20000000000 */
[----:B------:R-:W-:-:S02]  /*11260*/  ULOP3.LUT UR26, UR40, 0x2, URZ, 0xfc, !UPT ;  /* 0x00000002281a7892 */ /* 0x000fc4000f8efc3f */
[----:B------:R-:W-:Y:S02]  /*11270*/  USHF.R.S32.HI UR18, URZ, 0x5, UR14 ;  /* 0x000000053f127899 */ /* 0x000fe4000801140e */
[----:B0-----:R-:W-:Y:S02]  /*11280*/  ULOP3.LUT UR8, UR7, 0x1, URZ, 0xc0, !UPT ;  /* 0x0000000107087892 */ /* 0x001fe4000f8ec03f */
[----:B------:R-:W-:Y:S02]  /*11290*/  USHF.R.U32.HI UR27, URZ, 0x1, UR7 ;  /* 0x000000013f1b7899 */ /* 0x000fe40008011607 */
[----:B------:R-:W-:Y:S02]  /*112a0*/  USHF.L.U32 UR13, UR7, 0x7, URZ ;  /* 0x00000007070d7899 */ /* 0x000fe4000800063f */
[----:B------:R-:W-:Y:S02]  /*112b0*/  USHF.L.U32 UR6, UR7, 0xc, URZ ;  /* 0x0000000c07067899 */ /* 0x000fe4000800063f */
[----:B------:R-:W-:-:S02]  /*112c0*/  ULOP3.LUT UR7, UR7, 0xfffffffe, URZ, 0xc0, !UPT ;  /* 0xfffffffe07077892 */ /* 0x000fc4000f8ec03f */
[----:B------:R-:W-:Y:S02]  /*112d0*/  UISETP.GT.U32.AND UP0, UPT, UR8, 0xffff, UPT ;  /* 0x0000ffff0800788c */ /* 0x000fe4000bf04070 */
[----:B------:R-:W-:Y:S02]  /*112e0*/  ULOP3.LUT UR17, UR6, 0x1000, URZ, 0xc0, !UPT ;  /* 0x0000100006117892 */ /* 0x000fe4000f8ec03f */
[----:B------:R-:W-:Y:S02]  /*112f0*/  USHF.L.U32 UR19, UR15, UR7, URZ ;  /* 0x000000070f137299 */ /* 0x000fe4000800063f */
[----:B------:R-:W-:Y:S02]  /*11300*/  ULOP3.LUT UR9, UR7, 0x1, URZ, 0xfc, !UPT ;  /* 0x0000000107097892 */ /* 0x000fe4000f8efc3f */
[----:B------:R-:W-:Y:S02]  /*11310*/  UIMAD.WIDE.U32 UR6, UR10, UR11, URZ ;  /* 0x0000000b0a0672a5 */ /* 0x000fe4000f8e003f */
[----:B------:R-:W-:Y:S01]  /*11320*/  USEL UR8, UR8, 0xffff, !UP0 ;  /* 0x0000ffff08087887 */ /* 0x000fe2000c000000 */
[----:B------:R-:W-:Y:S01]  /*11330*/  ULDC UR10, c[0x0][0x14] ;  /* 0x00000500000a7ab9 */ /* 0x000fe20000000800 */
[----:B------:R-:W-:-:S02]  /*11340*/  USHF.L.U32 UR9, UR15, UR9, URZ ;  /* 0x000000090f097299 */ /* 0x000fc4000800063f */
[----:B------:R-:W-:Y:S02]  /*11350*/  UIMAD.WIDE.U32 UR24, UR6, UR10, URZ ;  /* 0x0000000a061872a5 */ /* 0x000fe4000f8e003f */
[----:B------:R-:W-:Y:S02]  /*11360*/  UIMAD UR20, UR7, UR10, URZ ;  /* 0x0000000a071472a4 */ /* 0x000fe4000f8e023f */
[----:B------:R-:W-:Y:S02]  /*11370*/  ULOP3.LUT UR8, UR8, 0xffff, URZ, 0xc0, !UPT ;  /* 0x0000ffff08087892 */ /* 0x000fe4000f8ec03f */
[----:B------:R-:W-:Y:S02]  /*11380*/  ULEA UR28, UR27, 0x100, 0xc ;  /* 0x000001001b1c7891 */ /* 0x000fe4000f8e603f */
[----:B------:R-:W-:Y:S02]  /*11390*/  ULOP3.LUT UR13, UR13, 0x80, URZ, 0xc0, !UPT ;  /* 0x000000800d0d7892 */ /* 0x000fe4000f8ec03f */
[----:B------:R-:W-:-:S02]  /*113a0*/  ULOP3.LUT UR16, URZ, UR16, URZ, 0x33, !UPT ;  /* 0x000000103f107292 */ /* 0x000fc4000f8e333f */
[----:B------:R-:W-:Y:S02]  /*113b0*/  ULOP3.LUT UR17, UR17, 0x6100, URZ, 0xfc, !UPT ;  /* 0x0000610011117892 */ /* 0x000fe4000f8efc3f */
[----:B------:R-:W-:Y:S02]  /*113c0*/  ULOP3.LUT UR19, UR19, UR9, URZ, 0xfc, !UPT ;  /* 0x0000000913137292 */ /* 0x000fe4000f8efc3f */
[----:B------:R-:W-:Y:S02]  /*113d0*/  UIADD3 UR20, UR25, UR20, URZ ;  /* 0x0000001419147290 */ /* 0x000fe4000fffe03f */
[----:B------:R-:W-:Y:S02]  /*113e0*/  USHF.L.U32 UR21, UR21, UR8, URZ ;  /* 0x0000000815157299 */ /* 0x000fe4000800063f */
[----:B------:R-:W-:Y:S01]  /*113f0*/  UIADD3 UR35, UR18, 0x1, URZ ;  /* 0x0000000112237890 */ /* 0x000fe2000fffe03f */
[----:B------:R-:W-:-:S11]  /*11400*/  ULDC.64 UR30, c[0x0][0x198] ;  /* 0x00006600001e7ab9 */ /* 0x000fd60000000a00 */
.L_x_567:
[----:B------:R-:W-:-:S03]  /*11410*/  UMOV UR6, 0xffffffff ;  /* 0xffffffff00067882 */ /* 0x000fc60000000000 */
[----:B------:R-:W-:Y:S05]  /*11420*/  BRA.DIV UR6, `(.L_x_557) ;  /* 0x0000000e06b87947 */ /* 0x000fea000b800000 */
[----:B------:R-:W-:-:S13]  /*11430*/  ELECT P6, URZ, PT ;  /* 0x00000000003f782f */ /* 0x000fda00038c0000 */
.L_x_577:
[----:B------:R-:W0:Y:S01]  /*11440*/  LDC R4, c[0x0][0x28c] ;  /* 0x0000a300ff047b82 */ /* 0x000e220000000800 */
[----:B------:R-:W-:Y:S01]  /*11450*/  BSSY B1, `(.L_x_558) ;  /* 0x000003b000017945 */ /* 0x000fe20003800000 */
[----:B0-----:R-:W-:-:S13]  /*11460*/  ISETP.LT.OR P6, PT, R4, 0x1, !P6 ;  /* 0x000000010400780c */ /* 0x001fda00077c1670 */
[----:B------:R-:W-:Y:S05]  /*11470*/  @P6 BRA `(.L_x_559) ;  /* 0x0000000000e06947 */ /* 0x000fea0003800000 */
[----:B------:R-:W-:Y:S01]  /*11480*/  LEA R4, R2, UR27, 0x1 ;  /* 0x0000001b02047c11 */ /* 0x000fe2000f8e08ff */
[----:B------:R-:W-:Y:S01]  /*11490*/  IMAD.MOV.U32 R12, RZ, RZ, RZ ;  /* 0x000000ffff0c7224 */ /* 0x000fe200078e00ff */
[----:B------:R-:W-:Y:S01]  /*114a0*/  LEA R2, R3, UR13, 0x8 ;  /* 0x0000000d03027c11 */ /* 0x000fe2000f8e40ff */
[----:B------:R-:W-:Y:S02]  /*114b0*/  IMAD.U32 R14, RZ, RZ, UR35 ;  /* 0x00000023ff0e7e24 */ /* 0x000fe4000f8e00ff */
[----:B------:R-:W-:Y:S02]  /*114c0*/  IMAD.SHL.U32 R11, R4, 0x80, RZ ;  /* 0x00000080040b7824 */ /* 0x000fe400078e00ff */
[----:B------:R-:W-:Y:S02]  /*114d0*/  IMAD.MOV.U32 R3, RZ, RZ, R0 ;  /* 0x000000ffff037224 */ /* 0x000fe400078e0000 */
[----:B------:R-:W-:-:S07]  /*114e0*/  IMAD.MOV.U32 R4, RZ, RZ, R6 ;  /* 0x000000ffff047224 */ /* 0x000fce00078e0006 */
.L_x_562:
[----:B------:R-:W0:Y:S01]  /*114f0*/  S2R R10, SR_CgaCtaId ;  /* 0x00000000000a7919 */ /* 0x000e220000008800 */
[----:B------:R-:W-:Y:S01]  /*11500*/  MOV R5, 0x400 ;  /* 0x0000040000057802 */ /* 0x000fe20000000f00 */
[----:B------:R-:W1:Y:S03]  /*11510*/  S2R R7, SR_TID.X ;  /* 0x0000000000077919 */ /* 0x000e660000002100 */
[----:B0-----:R-:W-:Y:S02]  /*11520*/  LEA R13, R10, R5, 0x18 ;  /* 0x000000050a0d7211 */ /* 0x001fe400078ec0ff */
[----:B------:R-:W-:Y:S02]  /*11530*/  SHF.L.U32 R5, R3, 0x1f, RZ ;  /* 0x0000001f03057819 */ /* 0x000fe400000006ff */
[----:B-1----:R-:W-:Y:S01]  /*11540*/  LOP3.LUT P1, RZ, R7, 0x7f, RZ, 0xc0, !PT ;  /* 0x0000007f07ff7812 */ /* 0x002fe2000782c0ff */
[----:B------:R-:W-:-:S04]  /*11550*/  IMAD R10, R4, 0x8, R13 ;  /* 0x00000008040a7824 */ /* 0x000fc800078e020d */
[----:B------:R-:W0:Y:S08]  /*11560*/  SYNCS.PHASECHK.TRANS64.TRYWAIT P0, [R10+URZ+0x18], R5 ;  /* 0x000018050a0075a7 */ /* 0x000e30000800017f */
[----:B------:R-:W1:Y:S01]  /*11570*/  @!P1 LDC R7, c[0x0][0x500] ;  /* 0x00014000ff079b82 */ /* 0x000e620000000800 */
[----:B0-----:R-:W-:Y:S05]  /*11580*/  @!P0 BRA `(.L_x_560) ;  /* 0x0000000c00808947 */ /* 0x001fea0003800000 */
.L_x_578:
[----:B------:R-:W-:Y:S01]  /*11590*/  UPRMT UR6, UR26, 0x9910, URZ ;  /* 0x000099101a067896 */ /* 0x000fe2000800003f */
[----:B-1----:R1:W-:Y:S03]  /*115a0*/  @!P1 SYNCS.ARRIVE.TRANS64 RZ, [R10+URZ], R7 ;  /* 0x000000070aff99a7 */ /* 0x0023e6000800003f */
[----:B------:R-:W-:-:S06]  /*115b0*/  UISETP.NE.AND UP0, UPT, UR6, 0x2, UPT ;  /* 0x000000020600788c */ /* 0x000fcc000bf05270 */
[----:B------:R-:W-:-:S13]  /*115c0*/  PLOP3.LUT P0, PT, PT, PT, UP0, 0x80, 0x0 ;  /* 0x000000000000781c */ /* 0x000fda0003f0f008 */
[----:B-1----:R-:W-:Y:S05]  /*115d0*/  @P0 BRA `(.L_x_561) ;  /* 0x0000000000040947 */ /* 0x002fea0003800000 */
[----:B------:R-:W-:Y:S01]  /*115e0*/  BPT.TRAP 0x1 ;  /* 0x000000040000795c */ /* 0x000fe20000300000 */
.L_x_561:
[----:B------:R-:W-:Y:S01]  /*115f0*/  R2UR UR11, R4 ;  /* 0x00000000040b72ca */ /* 0x000fe200000e0000 */
[----:B------:R-:W-:Y:S01]  /*11600*/  VIADD R14, R14, 0xffffffff ;  /* 0xffffffff0e0e7836 */ /* 0x000fe20000000000 */
[----:B------:R-:W-:Y:S01]  /*11610*/  R2UR UR23, R13 ;  /* 0x000000000d1772ca */ /* 0x000fe200000e0000 */
[----:B------:R-:W-:Y:S01]  /*11620*/  UIADD3 UR6, UP0, UR30, 0xf0, URZ ;  /* 0x000000f01e067890 */ /* 0x000fe2000ff1e03f */
[----:B------:R-:W-:Y:S01]  /*11630*/  R2UR UR29, R11 ;  /* 0x000000000b1d72ca */ /* 0x000fe200000e0000 */
[----:B------:R-:W-:Y:S01]  /*11640*/  UIADD3 UR32, UP1, UR30, 0x1f0, URZ ;  /* 0x000001f01e207890 */ /* 0x000fe2000ff3e03f */
[----:B------:R-:W-:Y:S01]  /*11650*/  R2UR UR9, R10 ;  /* 0x000000000a0972ca */ /* 0x000fe200000e0000 */
[----:B------:R-:W-:Y:S01]  /*11660*/  UPRMT UR22, URZ, 0x5410, UR21 ;  /* 0x000054103f167896 */ /* 0x000fe20008000015 */
[----:B------:R-:W-:Y:S01]  /*11670*/  R2UR UR10, R12 ;  /* 0x000000000c0a72ca */ /* 0x000fe200000e0000 */
[----:B------:R-:W-:Y:S01]  /*11680*/  VIADD R4, R4, 0x1 ;  /* 0x0000000104047836 */ /* 0x000fe20000000000 */
[----:B------:R-:W-:Y:S01]  /*11690*/  R2UR UR12, R9 ;  /* 0x00000000090c72ca */ /* 0x000fe200000e0000 */
[----:B------:R-:W-:Y:S01]  /*116a0*/  UPRMT UR36, URZ, 0x5410, UR19 ;  /* 0x000054103f247896 */ /* 0x000fe20008000013 */
[----:B------:R-:W-:Y:S01]  /*116b0*/  R2UR UR34, R2 ;  /* 0x00000000022272ca */ /* 0x000fe200000e0000 */
[----:B------:R-:W-:Y:S01]  /*116c0*/  ULEA UR7, UR11, UR28, 0xd ;  /* 0x0000001c0b077291 */ /* 0x000fe2000f8e683f */
[----:B------:R-:W-:Y:S01]  /*116d0*/  ISETP.GT.AND P1, PT, R14, 0x1, PT ;  /* 0x000000010e00780c */ /* 0x000fe20003f24270 */
[----:B------:R-:W-:Y:S01]  /*116e0*/  ULEA UR11, UR11, UR17, 0xd ;  /* 0x000000110b0b7291 */ /* 0x000fe2000f8e683f */
[----:B------:R-:W-:Y:S01]  /*116f0*/  ISETP.NE.AND P0, PT, R4, 0x3, PT ;  /* 0x000000030400780c */ /* 0x000fe20003f05270 */
[----:B------:R-:W-:Y:S01]  /*11700*/  UIADD3 UR8, UR23, UR7, URZ ;  /* 0x0000000717087290 */ /* 0x000fe2000fffe03f */
[----:B------:R-:W-:Y:S01]  /*11710*/  VIADD R12, R12, 0x20 ;  /* 0x000000200c0c7836 */ /* 0x000fe20000000000 */
[----:B------:R-:W-:Y:S01]  /*11720*/  UIADD3.X UR7, URZ, UR31, URZ, UP0, !UPT ;  /* 0x0000001f3f077290 */ /* 0x000fe200087fe43f */
[----:B0-----:R-:W-:Y:S01]  /*11730*/  SEL R10, RZ, 0x1, P0 ;  /* 0x00000001ff0a7807 */ /* 0x001fe20000000000 */
[----:B------:R-:W-:Y:S01]  /*11740*/  UIADD3 UR23, UR23, UR11, URZ ;  /* 0x0000000b17177290 */ /* 0x000fe2000fffe03f */
[----:B------:R-:W-:Y:S01]  /*11750*/  SEL R4, R4, RZ, P0 ;  /* 0x000000ff04047207 */ /* 0x000fe20000000000 */
[----:B------:R-:W-:Y:S01]  /*11760*/  UIADD3.X UR33, URZ, UR31, URZ, UP1, !UPT ;  /* 0x0000001f3f217290 */ /* 0x000fe20008ffe43f */
[----:B------:R-:W-:Y:S01]  /*11770*/  LOP3.LUT R3, R3, R10, RZ, 0x3c, !PT ;  /* 0x0000000a03037212 */ /* 0x000fe200078e3cff */
[----:B------:R-:W-:Y:S01]  /*11780*/  UMOV UR14, 0x0 ;  /* 0x00000000000e7882 */ /* 0x000fe20000000000 */
[----:B------:R-:W-:Y:S01]  /*11790*/  UMOV UR15, 0x10000000 ;  /* 0x10000000000f7882 */ /* 0x000fe20000000000 */
[----:B------:R-:W-:-:S02]  /*117a0*/  UMOV UR11, UR29 ;  /* 0x0000001d000b7c82 */ /* 0x000fc40008000000 */
[----:B------:R0:W-:Y:S02]  /*117b0*/  UTMALDG.3D.MULTICAST [UR8], [UR6], UR22, desc[UR14] ;  /* 0x00000e08060073b4 */ /* 0x0001e40008011816 */
[----:B0-----:R-:W-:Y:S01]  /*117c0*/  UMOV UR8, UR23 ;  /* 0x0000001700087c82 */ /* 0x001fe20008000000 */
[----:B------:R-:W-:Y:S02]  /*117d0*/  UMOV UR11, UR34 ;  /* 0x00000022000b7c82 */ /* 0x000fe40008000000 */
[----:B------:R0:W-:Y:S02]  /*117e0*/  UTMALDG.3D.MULTICAST [UR8], [UR32], UR36, desc[UR14] ;  /* 0x00000e08200073b4 */ /* 0x0001e40008011824 */
[----:B0-----:R-:W-:Y:S05]  /*117f0*/  @P1 BRA `(.L_x_562) ;  /* 0xfffffffc003c1947 */ /* 0x001fea000383ffff */
.L_x_559:
[----:B------:R-:W-:Y:S05]  /*11800*/  BSYNC B1 ;  /* 0x0000000000017941 */ /* 0x000fea0003800000 */
.L_x_558:
[----:B------:R-:W2:Y:S01]  /*11810*/  LDL.LU R15, [R1+0x200] ;  /* 0x00020000010f7983 */ /* 0x000ea20000300800 */
[----:B------:R-:W-:Y:S01]  /*11820*/  LOP3.LUT P0, RZ, R8, 0xff, RZ, 0xc0, !PT ;  /* 0x000000ff08ff7812 */ /* 0x000fe2000780c0ff */
[----:B------:R-:W-:Y:S01]  /*11830*/  VIADD R6, R6, UR18 ;  /* 0x0000001206067c36 */ /* 0x000fe20008000000 */
[----:B------:R-:W-:Y:S01]  /*11840*/  ULDC.64 UR6, c[0x0][0x650] ;  /* 0x0001940000067ab9 */ /* 0x000fe20000000a00 */
[----:B------:R-:W3:Y:S01]  /*11850*/  LDL.LU R13, [R1+0x204] ;  /* 0x00020400010d7983 */ /* 0x000ee20000300800 */
[----:B------:R-:W-:Y:S01]  /*11860*/  UISETP.GE.U32.AND UP0, UPT, UR18, 0x3, UPT ;  /* 0x000000031200788c */ /* 0x000fe2000bf06070 */
[----:B------:R-:W-:Y:S01]  /*11870*/  BSSY B1, `(.L_x_563) ;  /* 0x0000074000017945 */ /* 0x000fe20003800000 */
[----:B------:R-:W-:Y:S01]  /*11880*/  IMAD.MOV.U32 R9, RZ, RZ, -0x1 ;  /* 0xffffffffff097424 */ /* 0x000fe200078e00ff */
[----:B------:R-:W-:Y:S02]  /*11890*/  PRMT R4, RZ, 0x7610, R4 ;  /* 0x00007610ff047816 */ /* 0x000fe40000000004 */
[----:B------:R-:W-:-:S02]  /*118a0*/  PRMT R8, RZ, 0x7610, R8 ;  /* 0x00007610ff087816 */ /* 0x000fc40000000008 */
[----:B------:R-:W-:Y:S02]  /*118b0*/  PLOP3.LUT P1, PT, PT, PT, UP0, 0x80, 0x0 ;  /* 0x000000000000781c */ /* 0x000fe40003f2f008 */
[----:B------:R-:W0:Y:S01]  /*118c0*/  @P0 S2R R3, SR_CgaCtaId ;  /* 0x0000000000030919 */ /* 0x000e220000008800 */
[----:B------:R-:W-:-:S04]  /*118d0*/  @P0 MOV R2, 0x400 ;  /* 0x0000040000020802 */ /* 0x000fc80000000f00 */
[----:B0-----:R-:W-:-:S04]  /*118e0*/  @P0 LEA R2, R3, R2, 0x18 ;  /* 0x0000000203020211 */ /* 0x001fc800078ec0ff */
[----:B------:R0:W-:Y:S01]  /*118f0*/  @P0 SYNCS.ARRIVE.TRANS64.A1T0 RZ, [R2+URZ+0x48], RZ ;  /* 0x000048ff02ff09a7 */ /* 0x0001e2000810003f */
[----:B------:R-:W-:Y:S01]  /*11900*/  ISETP.GT.U32.AND P0, PT, R6, 0x2, PT ;  /* 0x000000020600780c */ /* 0x000fe20003f04070 */
[----:B0-----:R-:W-:-:S05]  /*11910*/  IMAD.U32 R2, RZ, RZ, UR18 ;  /* 0x00000012ff027e24 */ /* 0x001fca000f8e00ff */
[----:B------:R-:W-:Y:S01]  /*11920*/  ISETP.LT.U32.AND P0, PT, R2, 0x3, P0 ;  /* 0x000000030200780c */ /* 0x000fe20000701070 */
[----:B------:R-:W-:-:S04]  /*11930*/  IMAD.WIDE.U32 R2, R6, -0x55555555, RZ ;  /* 0xaaaaaaab06027825 */ /* 0x000fc800078e00ff */
[----:B------:R-:W-:Y:S01]  /*11940*/  IMAD.MOV.U32 R2, RZ, RZ, -0x1 ;  /* 0xffffffffff027424 */ /* 0x000fe200078e00ff */
[----:B------:R-:W-:Y:S02]  /*11950*/  SHF.R.U32.HI R5, RZ, 0x1, R3 ;  /* 0x00000001ff057819 */ /* 0x000fe40000011603 */
[----:B------:R-:W-:-:S03]  /*11960*/  SEL R3, RZ, 0x1, !P0 ;  /* 0x00000001ff037807 */ /* 0x000fc60004000000 */
[----:B------:R-:W-:Y:S01]  /*11970*/  IMAD R6, R5, -0x3, R6 ;  /* 0xfffffffd05067824 */ /* 0x000fe200078e0206 */
[----:B------:R-:W-:Y:S01]  /*11980*/  LOP3.LUT R0, R0, R3, RZ, 0x3c, !PT ;  /* 0x0000000300007212 */ /* 0x000fe200078e3cff */
[----:B------:R-:W-:-:S03]  /*11990*/  IMAD.MOV.U32 R3, RZ, RZ, -0x1 ;  /* 0xffffffffff037424 */ /* 0x000fc600078e00ff */
[----:B------:R-:W-:Y:S02]  /*119a0*/  @P1 LOP3.LUT R0, R0, 0x1, R5, 0x78, !PT ;  /* 0x0000000100001812 */ /* 0x000fe400078e7805 */
[----:B---3--:R-:W-:-:S04]  /*119b0*/  IADD3 R13, P0, R13, UR24, RZ ;  /* 0x000000180d0d7c10 */ /* 0x008fc8000ff1e0ff */
[----:B--2---:R-:W-:Y:S01]  /*119c0*/  IADD3.X R15, R15, UR20, RZ, P0, !PT ;  /* 0x000000140f0f7c10 */ /* 0x004fe200087fe4ff */
[----:B------:R0:W-:Y:S01]  /*119d0*/  STL [R1+0x204], R13 ;  /* 0x0002040d01007387 */ /* 0x0001e20000100800 */
[----:B------:R-:W-:-:S03]  /*119e0*/  ISETP.GE.U32.AND P0, PT, R13, UR6, PT ;  /* 0x000000060d007c0c */ /* 0x000fc6000bf06070 */
[----:B------:R0:W-:Y:S01]  /*119f0*/  STL [R1+0x200], R15 ;  /* 0x0002000f01007387 */ /* 0x0001e20000100800 */
[----:B------:R-:W-:-:S13]  /*11a00*/  ISETP.GE.U32.AND.EX P0, PT, R15, UR7, PT, P0 ;  /* 0x000000070f007c0c */ /* 0x000fda000bf06100 */
[----:B0-----:R-:W-:Y:S05]  /*11a10*/  @P0 BRA `(.L_x_564) ;  /* 0x0000000400640947 */ /* 0x001fea0003800000 */
[----:B------:R-:W0:Y:S01]  /*11a20*/  S2R R7, SR_CTAID.X ;  /* 0x0000000000077919 */ /* 0x000e220000002500 */
[----:B------:R-:W-:Y:S01]  /*11a30*/  ULDC UR6, c[0x0][0x150] ;  /* 0x0000540000067ab9 */ /* 0x000fe20000000800 */
[----:B------:R-:W1:Y:S01]  /*11a40*/  LDC R4, c[0x0][0x144] ;  /* 0x00005100ff047b82 */ /* 0x000e620000000800 */
[----:B------:R-:W-:Y:S01]  /*11a50*/  UISETP.NE.AND UP0, UPT, UR46, URZ, UPT ;  /* 0x0000003f2e00728c */ /* 0x000fe2000bf05270 */
[----:B------:R-:W2:Y:S01]  /*11a60*/  S2R R5, SR_CTAID.Y ;  /* 0x0000000000057919 */ /* 0x000ea20000002600 */
[----:B------:R-:W-:-:S04]  /*11a70*/  ULDC UR9, c[0x0][0x630] ;  /* 0x00018c0000097ab9 */ /* 0x000fc80000000800 */
[----:B------:R-:W-:Y:S01]  /*11a80*/  PLOP3.LUT P0, PT, PT, PT, UP0, 0x80, 0x0 ;  /* 0x000000000000781c */ /* 0x000fe20003f0f008 */
[----:B------:R-:W3:Y:S01]  /*11a90*/  LDC R10, c[0x0][0x148] ;  /* 0x00005200ff0a7b82 */ /* 0x000ee20000000800 */
[----:B0-----:R-:W-:Y:S02]  /*11aa0*/  I2FP.F32.U32 R2, R7 ;  /* 0x0000000700027245 */ /* 0x001fe40000201000 */
[----:B--2---:R-:W-:-:S03]  /*11ab0*/  I2FP.F32.U32 R3, R5 ;  /* 0x0000000500037245 */ /* 0x004fc60000201000 */
[----:B------:R-:W-:Y:S01]  /*11ac0*/  FMUL R2, R2, UR6 ;  /* 0x0000000602027c20 */ /* 0x000fe20008400000 */
[----:B------:R-:W-:Y:S02]  /*11ad0*/  ULDC UR6, c[0x0][0x154] ;  /* 0x0000550000067ab9 */ /* 0x000fe40000000800 */
[----:B------:R-:W-:Y:S01]  /*11ae0*/  FMUL R9, R3, UR6 ;  /* 0x0000000603097c20 */ /* 0x000fe20008400000 */
[----:B------:R-:W-:Y:S02]  /*11af0*/  ULDC.64 UR6, c[0x0][0x628] ;  /* 0x00018a0000067ab9 */ /* 0x000fe40000000a00 */
[----:B------:R-:W0:Y:S08]  /*11b00*/  F2I.U32.TRUNC.NTZ R2, R2 ;  /* 0x0000000200027305 */ /* 0x000e30000020f000 */
[----:B------:R-:W2:Y:S01]  /*11b10*/  F2I.U32.TRUNC.NTZ R9, R9 ;  /* 0x0000000900097305 */ /* 0x000ea2000020f000 */
[----:B0-----:R-:W-:-:S02]  /*11b20*/  IMAD.MOV R3, RZ, RZ, -R2 ;  /* 0x000000ffff037224 */ /* 0x001fc400078e0a02 */
[----:B------:R-:W-:Y:S02]  /*11b30*/  IMAD.MOV.U32 R2, RZ, RZ, R13 ;  /* 0x000000ffff027224 */ /* 0x000fe400078e000d */
[----:B-1----:R-:W-:Y:S02]  /*11b40*/  IMAD R7, R4, R3, R7 ;  /* 0x0000000304077224 */ /* 0x002fe400078e0207 */
[----:B--2---:R-:W-:-:S04]  /*11b50*/  IMAD.MOV R3, RZ, RZ, -R9 ;  /* 0x000000ffff037224 */ /* 0x004fc800078e0a09 */
[----:B---3--:R-:W-:Y:S01]  /*11b60*/  @P0 IMAD R7, R10, R3, R5 ;  /* 0x000000030a070224 */ /* 0x008fe200078e0205 */
[----:B------:R-:W-:Y:S01]  /*11b70*/  ISETP.NE.U32.AND P0, PT, RZ, UR6, PT ;  /* 0x00000006ff007c0c */ /* 0x000fe2000bf05070 */
[----:B------:R-:W-:-:S03]  /*11b80*/  IMAD.MOV.U32 R3, RZ, RZ, R15 ;  /* 0x000000ffff037224 */ /* 0x000fc600078e000f */
[----:B------:R-:W-:-:S13]  /*11b90*/  ISETP.NE.AND.EX P0, PT, RZ, UR7, PT, P0 ;  /* 0x00000007ff007c0c */ /* 0x000fda000bf05300 */
[----:B------:R-:W-:Y:S05]  /*11ba0*/  @!P0 BRA `(.L_x_565) ;  /* 0x0000000000288947 */ /* 0x000fea0003800000 */
[----:B------:R-:W-:Y:S02]  /*11bb0*/  ULDC UR8, c[0x0][0x634] ;  /* 0x00018d0000087ab9 */ /* 0x000fe40000000800 */
[----:B------:R-:W-:-:S05]  /*11bc0*/  IADD3 R3, P0, R13, UR8, RZ ;  /* 0x000000080d037c10 */ /* 0x000fca000ff1e0ff */
[----:B------:R-:W-:-:S04]  /*11bd0*/  IMAD.X R9, RZ, RZ, R15, P0 ;  /* 0x000000ffff097224 */ /* 0x000fc800000e060f */
[----:B------:R-:W-:-:S04]  /*11be0*/  IMAD.WIDE.U32 R4, R9, UR6, RZ ;  /* 0x0000000609047c25 */ /* 0x000fc8000f8e00ff */
[----:B------:R-:W-:-:S04]  /*11bf0*/  IMAD.WIDE.U32 R4, P0, R3, UR7, R4 ;  /* 0x0000000703047c25 */ /* 0x000fc8000f800004 */
[----:B------:R-:W-:-:S04]  /*11c00*/  IMAD.WIDE.U32 R2, R3, UR6, RZ ;  /* 0x0000000603027c25 */ /* 0x000fc8000f8e00ff */
[----:B------:R-:W-:Y:S01]  /*11c10*/  IMAD.MOV.U32 R2, RZ, RZ, R5 ;  /* 0x000000ffff027224 */ /* 0x000fe200078e0005 */
[----:B------:R-:W-:Y:S01]  /*11c20*/  IADD3 RZ, P1, R3, R4, RZ ;  /* 0x0000000403ff7210 */ /* 0x000fe20007f3e0ff */
[----:B------:R-:W-:-:S04]  /*11c30*/  IMAD.X R3, RZ, RZ, RZ, P0 ;  /* 0x000000ffff037224 */ /* 0x000fc800000e06ff */
[----:B------:R-:W-:-:S08]  /*11c40*/  IMAD.WIDE.U32.X R2, R9, UR7, R2, P1 ;  /* 0x0000000709027c25 */ /* 0x000fd000088e0402 */
.L_x_565:
[--C-:B------:R-:W-:Y:S01]  /*11c50*/  SHF.R.U64 R9, R2, UR9, R3.reuse ;  /* 0x0000000902097c19 */ /* 0x100fe20008001203 */
[----:B------:R-:W-:Y:S01]  /*11c60*/  ULDC.64 UR6, c[0x0][0x620] ;  /* 0x0001880000067ab9 */ /* 0x000fe20000000a00 */
[----:B------:R-:W-:Y:S01]  /*11c70*/  SHF.R.U32.HI R2, RZ, UR9, R3 ;  /* 0x00000009ff027c19 */ /* 0x000fe20008011603 */
[----:B------:R-:W-:Y:S01]  /*11c80*/  IMAD.MOV.U32 R3, RZ, RZ, R15 ;  /* 0x000000ffff037224 */ /* 0x000fe200078e000f */
[----:B------:R-:W-:Y:S01]  /*11c90*/  IADD3 R11, P0, RZ, -R9, RZ ;  /* 0x80000009ff0b7210 */ /* 0x000fe20007f1e0ff */
[----:B------:R-:W-:-:S04]  /*11ca0*/  ULDC.64 UR8, c[0x0][0x640] ;  /* 0x0001900000087ab9 */ /* 0x000fc80000000a00 */
[----:B------:R-:W-:Y:S01]  /*11cb0*/  IMAD.X R2, RZ, RZ, ~R2, P0 ;  /* 0x000000ffff027224 */ /* 0x000fe200000e0e02 */
[----:B------:R-:W-:-:S03]  /*11cc0*/  ISETP.NE.U32.AND P0, PT, RZ, UR8, PT ;  /* 0x00000008ff007c0c */ /* 0x000fc6000bf05070 */
[----:B------:R-:W-:Y:S01]  /*11cd0*/  IMAD R2, R2, UR6, RZ ;  /* 0x0000000602027c24 */ /* 0x000fe2000f8e02ff */
[----:B------:R-:W-:-:S03]  /*11ce0*/  ISETP.NE.AND.EX P0, PT, RZ, UR9, PT, P0 ;  /* 0x00000009ff007c0c */ /* 0x000fc6000bf05300 */
[----:B------:R-:W-:Y:S02]  /*11cf0*/  IMAD R5, R11, UR7, R2 ;  /* 0x000000070b057c24 */ /* 0x000fe4000f8e0202 */
[----:B------:R-:W-:-:S04]  /*11d00*/  IMAD.MOV.U32 R2, RZ, RZ, R13 ;  /* 0x000000ffff027224 */ /* 0x000fc800078e000d */
[----:B------:R-:W-:Y:S01]  /*11d10*/  IMAD.WIDE.U32 R2, R11, UR6, R2 ;  /* 0x000000060b027c25 */ /* 0x000fe2000f8e0002 */
[----:B------:R-:W-:-:S03]  /*11d20*/  ULDC UR6, c[0x0][0x618] ;  /* 0x0001860000067ab9 */ /* 0x000fc60000000800 */
[----:B------:R-:W-:-:S05]  /*11d30*/  IMAD.IADD R3, R3, 0x1, R5 ;  /* 0x0000000103037824 */ /* 0x000fca00078e0205 */
[--C-:B------:R-:W-:Y:S02]  /*11d40*/  SHF.R.U64 R10, R2, UR6, R3.reuse ;  /* 0x00000006020a7c19 */ /* 0x100fe40008001203 */
[----:B------:R-:W-:Y:S01]  /*11d50*/  SHF.R.U32.HI R3, RZ, UR6, R3 ;  /* 0x00000006ff037c19 */ /* 0x000fe20008011603 */
[----:B------:R-:W-:-:S03]  /*11d60*/  ULDC UR6, c[0x0][0x608] ;  /* 0x0001820000067ab9 */ /* 0x000fc60000000800 */
[--C-:B------:R-:W-:Y:S02]  /*11d70*/  SHF.R.U64 R12, R10, UR6, R3.reuse ;  /* 0x000000060a0c7c19 */ /* 0x100fe40008001203 */
[----:B------:R-:W-:Y:S01]  /*11d80*/  SHF.R.U32.HI R3, RZ, UR6, R3 ;  /* 0x00000006ff037c19 */ /* 0x000fe20008011603 */
[----:B------:R-:W-:-:S03]  /*11d90*/  ULDC UR6, c[0x0][0x658] ;  /* 0x0001960000067ab9 */ /* 0x000fc60000000800 */
[--C-:B------:R-:W-:Y:S02]  /*11da0*/  SHF.R.U64 R11, R12, UR6, R3.reuse ;  /* 0x000000060c0b7c19 */ /* 0x100fe40008001203 */
[----:B------:R-:W-:-:S03]  /*11db0*/  SHF.R.U32.HI R13, RZ, UR6, R3 ;  /* 0x00000006ff0d7c19 */ /* 0x000fc60008011603 */
[----:B------:R-:W-:Y:S02]  /*11dc0*/  IMAD.MOV.U32 R2, RZ, RZ, R11 ;  /* 0x000000ffff027224 */ /* 0x000fe400078e000b */
[----:B------:R-:W-:Y:S01]  /*11dd0*/  IMAD.MOV.U32 R3, RZ, RZ, R13 ;  /* 0x000000ffff037224 */ /* 0x000fe200078e000d */
[----:B------:R-:W-:Y:S06]  /*11de0*/  @!P0 BRA `(.L_x_566) ;  /* 0x0000000000288947 */ /* 0x000fec0003800000 */
        /* <DEDUP_REMOVED lines=10> */
.L_x_566:
[----:B------:R-:W-:Y:S01]  /*11e90*/  ULDC UR6, c[0x0][0x648] ;  /* 0x0001920000067ab9 */ /* 0x000fe20000000800 */
[----:B------:R-:W-:Y:S01]  /*11ea0*/  LOP3.LUT R12, R12, UR16, RZ, 0xc0, !PT ;  /* 0x000000100c0c7c12 */ /* 0x000fe2000f8ec0ff */
[----:B------:R-:W-:Y:S01]  /*11eb0*/  UISETP.NE.AND UP0, UPT, UR46, URZ, UPT ;  /* 0x0000003f2e00728c */ /* 0x000fe2000bf05270 */
[----:B------:R-:W-:Y:S01]  /*11ec0*/  SHF.R.U64 R3, R2, UR6, R3 ;  /* 0x0000000602037c19 */ /* 0x000fe20008001203 */
[----:B------:R-:W-:Y:S01]  /*11ed0*/  ULDC UR6, c[0x0][0x638] ;  /* 0x00018e0000067ab9 */ /* 0x000fe20000000800 */
[----:B------:R-:W-:-:S03]  /*11ee0*/  IMAD.MOV.U32 R4, RZ, RZ, 0x1 ;  /* 0x00000001ff047424 */ /* 0x000fc600078e00ff */
[----:B------:R-:W-:Y:S01]  /*11ef0*/  IMAD.MOV R2, RZ, RZ, -R3 ;  /* 0x000000ffff027224 */ /* 0x000fe200078e0a03 */
[----:B------:R-:W-:Y:S01]  /*11f00*/  PLOP3.LUT P0, PT, PT, PT, UP0, 0x40, 0x0 ;  /* 0x000000000000781c */ /* 0x000fe20003f0e808 */
[----:B------:R-:W-:Y:S01]  /*11f10*/  IMAD R12, R3, UR5, R12 ;  /* 0x00000005030c7c24 */ /* 0x000fe2000f8e020c */
[----:B------:R-:W-:Y:S01]  /*11f20*/  PLOP3.LUT P1, PT, PT, PT, UP0, 0x40, 0x0 ;  /* 0x000000000000781c */ /* 0x000fe20003f2e808 */
[----:B------:R-:W-:Y:S01]  /*11f30*/  IMAD R11, R2, UR6, R11 ;  /* 0x00000006020b7c24 */ /* 0x000fe2000f8e020b */
[----:B------:R-:W-:Y:S01]  /*11f40*/  ULDC UR6, c[0x0][0x610] ;  /* 0x0001840000067ab9 */ /* 0x000fe20000000800 */
[----:B------:R-:W-:Y:S01]  /*11f50*/  LOP3.LUT R2, R10, UR4, RZ, 0xc0, !PT ;  /* 0x000000040a027c12 */ /* 0x000fe2000f8ec0ff */
[----:B------:R-:W-:Y:S01]  /*11f60*/  IMAD R7, R12, UR6, R7 ;  /* 0x000000060c077c24 */ /* 0x000fe2000f8e0207 */
[----:B------:R-:W-:-:S03]  /*11f70*/  ULDC UR6, c[0x0][0x600] ;  /* 0x0001800000067ab9 */ /* 0x000fc60000000800 */
[----:B------:R-:W-:-:S05]  /*11f80*/  IMAD R2, R11, UR6, R2 ;  /* 0x000000060b027c24 */ /* 0x000fca000f8e0202 */
[----:B------:R-:W-:Y:S02]  /*11f90*/  SEL R3, R2, R7, P0 ;  /* 0x0000000702037207 */ /* 0x000fe40000000000 */
[----:B------:R-:W-:-:S07]  /*11fa0*/  SEL R2, R7, R2, P1 ;  /* 0x0000000207027207 */ /* 0x000fce0000800000 */
.L_x_564:
[----:B------:R-:W-:Y:S05]  /*11fb0*/  BSYNC B1 ;  /* 0x0000000000017941 */ /* 0x000fea0003800000 */
.L_x_563:
[----:B------:R-:W-:-:S13]  /*11fc0*/  LOP3.LUT P0, RZ, R4, 0xff, RZ, 0xc0, !PT ;  /* 0x000000ff04ff7812 */ /* 0x000fda000780c0ff */
[----:B------:R-:W-:Y:S05]  /*11fd0*/  @P0 BRA `(.L_x_567) ;  /* 0xfffffff4000c0947 */ /* 0x000fea000383ffff */
[----:B------:R-:W-:Y:S05]  /*11fe0*/  BSYNC B0 ;  /* 0x0000000000007941 */ /* 0x000fea0003800000 */
.L_x_556:
[----:B------:R-:W-:-:S03]  /*11ff0*/  UMOV UR6, 0xffffffff ;  /* 0xffffffff00067882 */ /* 0x000fc60000000000 */
[----:B------:R-:W-:Y:S05]  /*12000*/  BRA.DIV UR6, `(.L_x_568) ;  /* 0x0000000206f47947 */ /* 0x000fea000b800000 */
[----:B------:R-:W-:-:S13]  /*12010*/  ELECT P6, URZ, PT ;  /* 0x00000000003f782f */ /* 0x000fda00038c0000 */
.L_x_581:
[----:B------:R-:W-:Y:S04]  /*12020*/  BSSY B0, `(.L_x_569) ;  /* 0x0000023000007945 */ /* 0x000fe80003800000 */
[----:B------:R-:W-:Y:S05]  /*12030*/  @!P6 BRA `(.L_x_570) ;  /* 0x000000000084e947 */ /* 0x000fea0003800000 */
[----:B------:R-:W-:-:S04]  /*12040*/  ULOP3.LUT UR6, UR40, 0x2, URZ, 0xfc, !UPT ;  /* 0x0000000228067892 */ /* 0x000fc8000f8efc3f */
[----:B------:R-:W-:-:S06]  /*12050*/  UISETP.NE.AND UP0, UPT, UR6, 0x3, UPT ;  /* 0x000000030600788c */ /* 0x000fcc000bf05270 */
[----:B------:R-:W-:-:S13]  /*12060*/  PLOP3.LUT P0, PT, PT, PT, UP0, 0x80, 0x0 ;  /* 0x000000000000781c */ /* 0x000fda0003f0f008 */
[----:B------:R-:W-:Y:S05]  /*12070*/  @!P0 BRA `(.L_x_571) ;  /* 0x0000000000048947 */ /* 0x000fea0003800000 */
[----:B------:R-:W-:Y:S01]  /*12080*/  BPT.TRAP 0x1 ;  /* 0x000000040000795c */ /* 0x000fe20000300000 */
.L_x_571:
[----:B------:R-:W0:Y:S01]  /*12090*/  S2R R3, SR_CgaCtaId ;  /* 0x0000000000037919 */ /* 0x000e220000008800 */
[----:B------:R-:W-:-:S04]  /*120a0*/  MOV R2, 0x400 ;  /* 0x0000040000027802 */ /* 0x000fc80000000f00 */
[----:B0-----:R-:W-:Y:S02]  /*120b0*/  LEA R3, R3, R2, 0x18 ;  /* 0x0000000203037211 */ /* 0x001fe400078ec0ff */
[----:B------:R-:W-:-:S03]  /*120c0*/  SHF.L.U32 R2, R0, 0x1f, RZ ;  /* 0x0000001f00027819 */ /* 0x000fc600000006ff */
[----:B------:R-:W-:-:S04]  /*120d0*/  VIADD R3, R3, 0x18 ;  /* 0x0000001803037836 */ /* 0x000fc80000000000 */
[----:B------:R-:W-:-:S04]  /*120e0*/  IMAD R5, R6, 0x8, R3 ;  /* 0x0000000806057824 */ /* 0x000fc800078e0203 */
[----:B------:R-:W0:Y:S02]  /*120f0*/  SYNCS.PHASECHK.TRANS64.TRYWAIT P0, [R5+URZ], R2 ;  /* 0x00000002050075a7 */ /* 0x000e24000800017f */
[----:B0-----:R-:W-:Y:S05]  /*12100*/  @!P0 BRA `(.L_x_572) ;  /* 0x0000000000d48947 */ /* 0x001fea0003800000 */
.L_x_582:
[----:B------:R-:W-:-:S05]  /*12110*/  VIADD R6, R6, 0x1 ;  /* 0x0000000106067836 */ /* 0x000fca0000000000 */
[----:B------:R-:W-:-:S04]  /*12120*/  ISETP.NE.AND P0, PT, R6, 0x3, PT ;  /* 0x000000030600780c */ /* 0x000fc80003f05270 */
[----:B0-----:R-:W-:Y:S02]  /*12130*/  SEL R5, RZ, 0x1, P0 ;  /* 0x00000001ff057807 */ /* 0x001fe40000000000 */
[----:B------:R-:W-:Y:S02]  /*12140*/  SEL R6, R6, RZ, P0 ;  /* 0x000000ff06067207 */ /* 0x000fe40000000000 */
[----:B------:R-:W-:-:S03]  /*12150*/  LOP3.LUT R5, R0, R5, RZ, 0x3c, !PT ;  /* 0x0000000500057212 */ /* 0x000fc600078e3cff */
[----:B------:R-:W-:Y:S01]  /*12160*/  IMAD R7, R6, 0x8, R3 ;  /* 0x0000000806077824 */ /* 0x000fe200078e0203 */
[----:B------:R-:W-:-:S04]  /*12170*/  SHF.L.U32 R0, R5, 0x1f, RZ ;  /* 0x0000001f05007819 */ /* 0x000fc800000006ff */
[----:B------:R-:W0:Y:S02]  /*12180*/  SYNCS.PHASECHK.TRANS64.TRYWAIT P0, [R7+URZ], R0 ;  /* 0x00000000070075a7 */ /* 0x000e24000800017f */
[----:B0-----:R-:W-:Y:S05]  /*12190*/  @!P0 BRA `(.L_x_573) ;  /* 0x0000000000c48947 */ /* 0x001fea0003800000 */
.L_x_583:
[----:B0-----:R-:W-:-:S05]  /*121a0*/  VIADD R0, R6, 0x1 ;  /* 0x0000000106007836 */ /* 0x001fca0000000000 */
[----:B------:R-:W-:-:S04]  /*121b0*/  ISETP.NE.AND P0, PT, R0, 0x3, PT ;  /* 0x000000030000780c */ /* 0x000fc80003f05270 */
[----:B------:R-:W-:Y:S02]  /*121c0*/  SEL R2, RZ, 0x1, P0 ;  /* 0x00000001ff027807 */ /* 0x000fe40000000000 */
[----:B------:R-:W-:Y:S02]  /*121d0*/  SEL R0, R0, RZ, P0 ;  /* 0x000000ff00007207 */ /* 0x000fe40000000000 */
[----:B------:R-:W-:-:S03]  /*121e0*/  LOP3.LUT R2, R5, R2, RZ, 0x3c, !PT ;  /* 0x0000000205027212 */ /* 0x000fc600078e3cff */
[----:B------:R-:W-:Y:S01]  /*121f0*/  IMAD R3, R0, 0x8, R3 ;  /* 0x0000000800037824 */ /* 0x000fe200078e0203 */
[----:B------:R-:W-:-:S07]  /*12200*/  SHF.L.U32 R0, R2, 0x1f, RZ ;  /* 0x0000001f02007819 */ /* 0x000fce00000006ff */
.L_x_574:
[----:B0-----:R0:W1:Y:S02]  /*12210*/  SYNCS.PHASECHK.TRANS64.TRYWAIT P0, [R3+URZ], R0 ;  /* 0x00000000030075a7 */ /* 0x001064000800017f */
[----:B-1----:R-:W-:Y:S05]  /*12220*/  @!P0 NANOSLEEP.SYNCS 0x989680 ;  /* 0x009896800000895d */ /* 0x002fea0003900000 */
[----:B------:R-:W1:Y:S02]  /*12230*/  @!P0 SYNCS.PHASECHK.TRANS64 P0, [R3+URZ], R0 ;  /* 0x00000000030085a7 */ /* 0x000e64000800007f */
[----:B-1----:R-:W-:Y:S05]  /*12240*/  @!P0 BRA `(.L_x_574) ;  /* 0xfffffffc00f08947 */ /* 0x002fea000383ffff */
.L_x_570:
[----:B------:R-:W-:Y:S05]  /*12250*/  BSYNC B0 ;  /* 0x0000000000007941 */ /* 0x000fea0003800000 */
.L_x_569:
[----:B------:R-:W-:Y:S05]  /*12260*/  EXIT ;  /* 0x000000000000794d */ /* 0x000fea0003800000 */
.L_x_21:
[----:B--2---:R2:W3:Y:S02]  /*12270*/  SYNCS.PHASECHK.TRANS64.TRYWAIT P1, [R3+URZ], R2 ;  /* 0x00000002030075a7 */ /* 0x0044e4000802017f */
[----:B---3--:R-:W-:Y:S05]  /*12280*/  @!P1 NANOSLEEP.SYNCS 0x989680 ;  /* 0x009896800000995d */ /* 0x008fea0003900000 */
[----:B------:R-:W3:Y:S02]  /*12290*/  @!P1 SYNCS.PHASECHK.TRANS64 P1, [R3+URZ], R2 ;  /* 0x00000002030095a7 */ /* 0x000ee4000802007f */
[----:B---3--:R-:W-:Y:S05]  /*122a0*/  @!P1 BRA `(.L_x_21) ;  /* 0xfffffffc00f09947 */ /* 0x008fea000383ffff */
[----:B------:R-:W-:Y:S05]  /*122b0*/  BRA `(.L_x_20) ;  /* 0xfffffef4000c7947 */ /* 0x000fea000383ffff */
.L_x_26:
[----:B-1----:R1:W2:Y:S02]  /*122c0*/  SYNCS.PHASECHK.TRANS64.TRYWAIT P1, [R5+URZ], R6 ;  /* 0x00000006050075a7 */ /* 0x0022a4000802017f */
[----:B--2---:R-:W-:Y:S05]  /*122d0*/  @!P1 NANOSLEEP.SYNCS 0x989680 ;  /* 0x009896800000995d */ /* 0x004fea0003900000 */
[----:B------:R-:W2:Y:S02]  /*122e0*/  @!P1 SYNCS.PHASECHK.TRANS64 P1, [R5+URZ], R6 ;  /* 0x00000006050095a7 */ /* 0x000ea4000802007f */
[----:B--2---:R-:W-:Y:S05]  /*122f0*/  @!P1 BRA `(.L_x_26) ;  /* 0xfffffffc00f09947 */ /* 0x004fea000383ffff */
[----:B------:R-:W-:Y:S05]  /*12300*/  BRA `(.L_x_25) ;  /* 0xfffffef800b07947 */ /* 0x000fea000383ffff */
.L_x_557:
[----:B------:R-:W-:Y:S01]  /*12310*/  BSSY B1, `(.L_x_575) ;  /* 0x0000006000017945 */ /* 0x000fe20003800000 */
[----:B------:R-:W-:-:S07]  /*12320*/  IMAD.MOV.U32 R15, RZ, RZ, -0x1 ;  /* 0xffffffffff0f7424 */ /* 0x000fce00078e00ff */
[----:B------:R-:W-:Y:S05]  /*12330*/  WARPSYNC.COLLECTIVE R15, `(.L_x_576) ;  /* 0x000000000f0c7348 */ /* 0x000fea0003c00000 */
[----:B------:R-:W-:Y:S02]  /*12340*/  ELECT P6, UR62, PT ;  /* 0x00000000003e782f */ /* 0x000fe400038c0000 */
[----:B------:R-:W-:Y:S01]  /*12350*/  MOV R14, UR62 ;  /* 0x0000003e000e7c02 */ /* 0x000fe20008000f00 */
[----:B------:R-:W-:Y:S10]  /*12360*/  ENDCOLLECTIVE ;  /* 0x000000000000791b */ /* 0x000ff40003800000 */
.L_x_576:
[----:B------:R-:W-:Y:S05]  /*12370*/  BSYNC B1 ;  /* 0x0000000000017941 */ /* 0x000fea0003800000 */
.L_x_575:
[----:B------:R-:W-:Y:S05]  /*12380*/  BRA `(.L_x_577) ;  /* 0xfffffff0002c7947 */ /* 0x000fea000383ffff */
.L_x_560:
[----:B0-----:R0:W2:Y:S02]  /*12390*/  SYNCS.PHASECHK.TRANS64.TRYWAIT P0, [R10+URZ+0x18], R5 ;  /* 0x000018050a0075a7 */ /* 0x0010a4000800017f */
[----:B--2---:R-:W-:Y:S05]  /*123a0*/  @!P0 NANOSLEEP.SYNCS 0x989680 ;  /* 0x009896800000895d */ /* 0x004fea0003900000 */
[----:B------:R-:W2:Y:S02]  /*123b0*/  @!P0 SYNCS.PHASECHK.TRANS64 P0, [R10+URZ+0x18], R5 ;  /* 0x000018050a0085a7 */ /* 0x000ea4000800007f */
[----:B--2---:R-:W-:Y:S05]  /*123c0*/  @!P0 BRA `(.L_x_560) ;  /* 0xfffffffc00f08947 */ /* 0x004fea000383ffff */
[----:B------:R-:W-:Y:S05]  /*123d0*/  BRA `(.L_x_578) ;  /* 0xfffffff0006c7947 */ /* 0x000fea000383ffff */
.L_x_568:
[----:B------:R-:W-:Y:S01]  /*123e0*/  BSSY B0, `(.L_x_579) ;  /* 0x0000006000007945 */ /* 0x000fe20003800000 */
[----:B------:R-:W-:-:S07]  /*123f0*/  IMAD.MOV.U32 R15, RZ, RZ, -0x1 ;  /* 0xffffffffff0f7424 */ /* 0x000fce00078e00ff */
[----:B------:R-:W-:Y:S05]  /*12400*/  WARPSYNC.COLLECTIVE R15, `(.L_x_580) ;  /* 0x000000000f0c7348 */ /* 0x000fea0003c00000 */
[----:B------:R-:W-:Y:S02]  /*12410*/  ELECT P6, UR62, PT ;  /* 0x00000000003e782f */ /* 0x000fe400038c0000 */
[----:B------:R-:W-:Y:S01]  /*12420*/  MOV R14, UR62 ;  /* 0x0000003e000e7c02 */ /* 0x000fe20008000f00 */
[----:B------:R-:W-:Y:S10]  /*12430*/  ENDCOLLECTIVE ;  /* 0x000000000000791b */ /* 0x000ff40003800000 */
.L_x_580:
[----:B------:R-:W-:Y:S05]  /*12440*/  BSYNC B0 ;  /* 0x0000000000007941 */ /* 0x000fea0003800000 */
.L_x_579:
[----:B------:R-:W-:Y:S05]  /*12450*/  BRA `(.L_x_581) ;  /* 0xfffffff800f07947 */ /* 0x000fea000383ffff */
.L_x_572:
[----:B0-----:R0:W1:Y:S02]  /*12460*/  SYNCS.PHASECHK.TRANS64.TRYWAIT P0, [R5+URZ], R2 ;  /* 0x00000002050075a7 */ /* 0x001064000800017f */
[----:B-1----:R-:W-:Y:S05]  /*12470*/  @!P0 NANOSLEEP.SYNCS 0x989680 ;  /* 0x009896800000895d */ /* 0x002fea0003900000 */
[----:B------:R-:W1:Y:S02]  /*12480*/  @!P0 SYNCS.PHASECHK.TRANS64 P0, [R5+URZ], R2 ;  /* 0x00000002050085a7 */ /* 0x000e64000800007f */
[----:B-1----:R-:W-:Y:S05]  /*12490*/  @!P0 BRA `(.L_x_572) ;  /* 0xfffffffc00f08947 */ /* 0x002fea000383ffff */
[----:B------:R-:W-:Y:S05]  /*124a0*/  BRA `(.L_x_582) ;  /* 0xfffffffc00187947 */ /* 0x000fea000383ffff */
.L_x_573:
[----:B0-----:R0:W1:Y:S02]  /*124b0*/  SYNCS.PHASECHK.TRANS64.TRYWAIT P0, [R7+URZ], R0 ;  /* 0x00000000070075a7 */ /* 0x001064000800017f */
[----:B-1----:R-:W-:Y:S05]  /*124c0*/  @!P0 NANOSLEEP.SYNCS 0x989680 ;  /* 0x009896800000895d */ /* 0x002fea0003900000 */
[----:B------:R-:W1:Y:S02]  /*124d0*/  @!P0 SYNCS.PHASECHK.TRANS64 P0, [R7+URZ], R0 ;  /* 0x00000000070085a7 */ /* 0x000e64000800007f */
[----:B-1----:R-:W-:Y:S05]  /*124e0*/  @!P0 BRA `(.L_x_573) ;  /* 0xfffffffc00f08947 */ /* 0x002fea000383ffff */
[----:B------:R-:W-:Y:S05]  /*124f0*/  BRA `(.L_x_583) ;  /* 0xfffffffc00287947 */ /* 0x000fea000383ffff */
.L_x_584:
[----:B------:R-:W-:-:S00]  /*12500*/  BRA `(.L_x_584) ;  /* 0xfffffffc00fc7947 */ /* 0x000fc0000383ffff */
[----:B------:R-:W-:-:S00]  /*12510*/  NOP ;  /* 0x0000000000007918 */ /* 0x000fc00000000000 */
        /* <DEDUP_REMOVED lines=14> */
.L_x_585:


//--------------------- .nv.global.init           --------------------------
	.section	.nv.global.init,"aw",@progbits
.nv.global.init:
	.type		$str$22,@object
	.size		$str$22,($str$23 - $str$22)
$str$22:
        /*0000*/ 	.byte	0x6b, 0x5f, 0x74, 0x69, 0x6c, 0x65, 0x5f, 0x63, 0x6f, 0x75, 0x6e, 0x74, 0x20, 0x3e, 0x3d, 0x20
        /*0010*/ 	.byte	0x31, 0x00
	.type		$str$23,@object
	.size		$str$23,(__unnamed_1 - $str$23)
$str$23:
        /*0012*/ 	.byte	0x2f, 0x74, 0x6d, 0x70, 0x2f, 0x63, 0x75, 0x74, 0x6c, 0x61, 0x73, 0x73, 0x5f, 0x73, 0x77, 0x65
        /*0022*/ 	.byte	0x65, 0x70, 0x5f, 0x73, 0x72, 0x63, 0x2f, 0x69, 0x6e, 0x63, 0x6c, 0x75, 0x64, 0x65, 0x2f, 0x63
        /*0032*/ 	.byte	0x75, 0x74, 0x6c, 0x61, 0x73, 0x73, 0x2f, 0x67, 0x65, 0x6d, 0x6d, 0x2f, 0x63, 0x6f, 0x6c, 0x6c
        /*0042*/ 	.byte	0x65, 0x63, 0x74, 0x69, 0x76, 0x65, 0x2f, 0x73, 0x6d, 0x39, 0x30, 0x5f, 0x6d, 0x6d, 0x61, 0x5f
        /*0052*/ 	.byte	0x74, 0x6d, 0x61, 0x5f, 0x67, 0x6d, 0x6d, 0x61, 0x5f, 0x73, 0x73, 0x5f, 0x77, 0x61, 0x72, 0x70
        /*0062*/ 	.byte	0x73, 0x70, 0x65, 0x63, 0x69, 0x61, 0x6c, 0x69, 0x7a, 0x65, 0x64, 0x2e, 0x68, 0x70, 0x70, 0x00
	.type		__unnamed_1,@object
	.size		__unnamed_1,(.L_0 - __unnamed_1)
__unnamed_1:
        /* <DEDUP_REMOVED lines=174> */
        /*0b52*/ 	.byte	0x74, 0x69, 0x74, 0x79, 0x5d, 0x00
.L_0:


//--------------------- .nv.shared._ZN7cutlass13device_kernelINS_4gemm6kernel13GemmUniversalIN4cute5tupleIJiiiiEEENS1_10collective13CollectiveMmaINS1_34MainloopSm90TmaGmmaWarpSpecializedILi3ENS5_IJNS4_1CILi2EEESB_NSA_ILi1EEEEEENS1_35KernelTmaWarpSpecializedCooperativeEEENS5_IJNSA_ILi256EEESG_NSA_ILi32EEEEEEaNS5_IJlSC_lEEEaSJ_NS4_8TiledMMAINS4_8MMA_AtomIJNS4_4SM904GMMA27MMA_64x256x32_S32S8S8_SS_TNEEEENS4_6LayoutINS5_IJSB_SC_SC_EEENS5_IJSC_NSA_ILi0EEESS_EEEEENS5_IJNS4_10UnderscoreESV_SV_EEEEENS4_23SM90_TMA_LOAD_MULTICASTENS4_14ComposedLayoutINS4_7SwizzleILi1ELi4ELi3EEENS4_18smem_ptr_flag_bitsILi8EEENSQ_INS5_IJNSA_ILi8EEESH_EEENS5_IJSH_SC_EEEEEEEvNS4_8identityESY_S18_vS19_EENS_8epilogue10collective6detail29Sm90TmaWarpSpecializedAdapterINS1C_15DefaultEpilogueIaSJ_SJ_NS1B_6thread17LinearCombinationIaLi1EiiLNS1G_9ScaleType4KindE0ELNS_15FloatRoundStyleE2EaEENS1_15EpilogueDefaultEEEEEvvEEEEvNT_6ParamsE --------------------------
	.section	.nv.shared._ZN7cutlass13device_kernelINS_4gemm6kernel13GemmUniversalIN4cute5tupleIJiiiiEEENS1_10collective13CollectiveMmaINS1_34MainloopSm90TmaGmmaWarpSpecializedILi3ENS5_IJNS4_1CILi2EEESB_NSA_ILi1EEEEEENS1_35KernelTmaWarpSpecializedCooperativeEEENS5_IJNSA_ILi256EEESG_NSA_ILi32EEEEEEaNS5_IJlSC_lEEEaSJ_NS4_8TiledMMAINS4_8MMA_AtomIJNS4_4SM904GMMA27MMA_64x256x32_S32S8S8_SS_TNEEEENS4_6LayoutINS5_IJSB_SC_SC_EEENS5_IJSC_NSA_ILi0EEESS_EEEEENS5_IJNS4_10UnderscoreESV_SV_EEEEENS4_23SM90_TMA_LOAD_MULTICASTENS4_14ComposedLayoutINS4_7SwizzleILi1ELi4ELi3EEENS4_18smem_ptr_flag_bitsILi8EEENSQ_INS5_IJNSA_ILi8EEESH_EEENS5_IJSH_SC_EEEEEEEvNS4_8identityESY_S18_vS19_EENS_8epilogue10collective6detail29Sm90TmaWarpSpecializedAdapterINS1C_15DefaultEpilogueIaSJ_SJ_NS1B_6thread17LinearCombinationIaLi1EiiLNS1G_9ScaleType4KindE0ELNS_15FloatRoundStyleE2EaEENS1_15EpilogueDefaultEEEEEvvEEEEvNT_6ParamsE,"aw",@nobits
	.sectionflags	@""
	.align	16
	.zero		1024


//--------------------- .nv.shared.reserved.0     --------------------------
	.section	.nv.shared.reserved.0,"aw",@nobits
	.weak		__nv_reservedSMEM_offset_0_alias
	.size		__nv_reservedSMEM_offset_0_alias, 0, 0
	.other		__nv_reservedSMEM_offset_0_alias,@"STO_CUDA_RESERVED_SHARED STV_DEFAULT"
__nv_reservedSMEM_offset_0_alias:
	.zero		0


//--------------------- .nv.global                --------------------------
	.section	.nv.global,"aw",@nobits
.nv.global:
	.type		_ZN39_INTERNAL_221cf19f_4_k_cu_3db10b76_71964cute1_E,@object
	.size		_ZN39_INTERNAL_221cf19f_4_k_cu_3db10b76_71964cute1_E,(_ZN39_INTERNAL_221cf19f_4_k_cu_3db10b76_71964cuda3std3__45__cpo6cbeginE - _ZN39_INTERNAL_221cf19f_4_k_cu_3db10b76_71964cute1_E)
_ZN39_INTERNAL_221cf19f_4_k_cu_3db10b76_71964cute1_E:
	.zero		1
	.type		_ZN39_INTERNAL_221cf19f_4_k_cu_3db10b76_71964cuda3std3__45__cpo6cbeginE,@object
	.size		_ZN39_INTERNAL_221cf19f_4_k_cu_3db10b76_71964cuda3std3__45__cpo6cbeginE,(_ZN39_INTERNAL_221cf19f_4_k_cu_3db10b76_71964cuda3std3__48in_placeE - _ZN39_INTERNAL_221cf19f_4_k_cu_3db10b76_71964cuda3std3__45__cpo6cbeginE)
_ZN39_INTERNAL_221cf19f_4_k_cu_3db10b76_71964cuda3std3__45__cpo6cbeginE:
	.zero		1
	.type		_ZN39_INTERNAL_221cf19f_4_k_cu_3db10b76_71964cuda3std3__48in_placeE,@object
	.size		_ZN39_INTERNAL_221cf19f_4_k_cu_3db10b76_71964cuda3std3__48in_placeE,(_ZN39_INTERNAL_221cf19f_4_k_cu_3db10b76_71964cuda3std6ranges3__45__cpo9iter_moveE - _ZN39_INTERNAL_221cf19f_4_k_cu_3db10b76_71964cuda3std3__48in_placeE)
_ZN39_INTERNAL_221cf19f_4_k_cu_3db10b76_71964cuda3std3__48in_placeE:
	.zero		1
	.type		_ZN39_INTERNAL_221cf19f_4_k_cu_3db10b76_71964cuda3std6ranges3__45__cpo9iter_moveE,@object
	.size		_ZN39_INTERNAL_221cf19f_4_k_cu_3db10b76_71964cuda3std6ranges3__45__cpo9iter_moveE,(_ZN39_INTERNAL_221cf19f_4_k_cu_3db10b76_71964cuda3std3__45__cpo5beginE - _ZN39_INTERNAL_221cf19f_4_k_cu_3db10b76_71964cuda3std6ranges3__45__cpo9iter_moveE)
_ZN39_INTERNAL_221cf19f_4_k_cu_3db10b76_71964cuda3std6ranges3__45__cpo9iter_moveE:
	.zero		1
	.type		_ZN39_INTERNAL_221cf19f_4_k_cu_3db10b76_71964cuda3std3__45__cpo5beginE,@object
	.size		_ZN39_INTERNAL_221cf19f_4_k_cu_3db10b76_71964cuda3std3__45__cpo5beginE,(_ZN39_INTERNAL_221cf19f_4_k_cu_3db10b76_71964cuda3std3__441_GLOBAL__N__221cf19f_4_k_cu_3db10b76_71966ignoreE - _ZN39_INTERNAL_221cf19f_4_k_cu_3db10b76_71964cuda3std3__45__cpo5beginE)
_ZN39_INTERNAL_221cf19f_4_k_cu_3db10b76_71964cuda3std3__45__cpo5beginE:
	.zero		1
	.type		_ZN39_INTERNAL_221cf19f_4_k_cu_3db10b76_71964cuda3std3__441_GLOBAL__N__221cf19f_4_k_cu_3db10b76_71966ignoreE,@object
	.size		_ZN39_INTERNAL_221cf19f_4_k_cu_3db10b76_71964cuda3std3__441_GLOBAL__N__221cf19f_4_k_cu_3db10b76_71966ignoreE,(_ZN39_INTERNAL_221cf19f_4_k_cu_3db10b76_71964cute7productE - _ZN39_INTERNAL_221cf19f_4_k_cu_3db10b76_71964cuda3std3__441_GLOBAL__N__221cf19f_4_k_cu_3db10b76_71966ignoreE)
_ZN39_INTERNAL_221cf19f_4_k_cu_3db10b76_71964cuda3std3__441_GLOBAL__N__221cf19f_4_k_cu_3db10b76_71966ignoreE:
	.zero		1
	.type		_ZN39_INTERNAL_221cf19f_4_k_cu_3db10b76_71964cute7productE,@object
	.size		_ZN39_INTERNAL_221cf19f_4_k_cu_3db10b76_71964cute7productE,(_ZN39_INTERNAL_221cf19f_4_k_cu_3db10b76_71964cuda3std3__45__cpo3endE - _ZN39_INTERNAL_221cf19f_4_k_cu_3db10b76_71964cute7productE)
_ZN39_INTERNAL_221cf19f_4_k_cu_3db10b76_71964cute7productE:
	.zero		1
	.type		_ZN39_INTERNAL_221cf19f_4_k_cu_3db10b76_71964cuda3std3__45__cpo3endE,@object
	.size		_ZN39_INTERNAL_221cf19f_4_k_cu_3db10b76_71964cuda3std3__45__cpo3endE,(_ZN39_INTERNAL_221cf19f_4_k_cu_3db10b76_71964cuda3std3__419piecewise_constructE - _ZN39_INTERNAL_221cf19f_4_k_cu_3db10b76_71964cuda3std3__45__cpo3endE)
_ZN39_INTERNAL_221cf19f_4_k_cu_3db10b76_71964cuda3std3__45__cpo3endE:
	.zero		1
	.type		_ZN39_INTERNAL_221cf19f_4_k_cu_3db10b76_71964cuda3std3__419piecewise_constructE,@object
	.size		_ZN39_INTERNAL_221cf19f_4_k_cu_3db10b76_71964cuda3std3__419piecewise_constructE,(_ZN39_INTERNAL_221cf19f_4_k_cu_3db10b76_71964cuda3std3__45__cpo4cendE - _ZN39_INTERNAL_221cf19f_4_k_cu_3db10b76_71964cuda3std3__419piecewise_constructE)
_ZN39_INTERNAL_221cf19f_4_k_cu_3db10b76_71964cuda3std3__419piecewise_constructE:
	.zero		1
	.type		_ZN39_INTERNAL_221cf19f_4_k_cu_3db10b76_71964cuda3std3__45__cpo4cendE,@object
	.size		_ZN39_INTERNAL_221cf19f_4_k_cu_3db10b76_71964cuda3std3__45__cpo4cendE,(_ZN39_INTERNAL_221cf19f_4_k_cu_3db10b76_71964cuda3std6ranges3__45__cpo4swapE - _ZN39_INTERNAL_221cf19f_4_k_cu_3db10b76_71964cuda3std3__45__cpo4cendE)
_ZN39_INTERNAL_221cf19f_4_k_cu_3db10b76_71964cuda3std3__45__cpo4cendE:
	.zero		1
	.type		_ZN39_INTERNAL_221cf19f_4_k_cu_3db10b76_71964cuda3std6ranges3__45__cpo4swapE,@object
	.size		_ZN39_INTERNAL_221cf19f_4_k_cu_3db10b76_71964cuda3std6ranges3__45__cpo4swapE,(.L_8 - _ZN39_INTERNAL_221cf19f_4_k_cu_3db10b76_71964cuda3std6ranges3__45__cpo4swapE)
_ZN39_INTERNAL_221cf19f_4_k_cu_3db10b76_71964cuda3std6ranges3__45__cpo4swapE:
	.zero		1
.L_8:


//--------------------- .nv.constant0._ZN7cutlass13device_kernelINS_4gemm6kernel13GemmUniversalIN4cute5tupleIJiiiiEEENS1_10collective13CollectiveMmaINS1_34MainloopSm90TmaGmmaWarpSpecializedILi3ENS5_IJNS4_1CILi2EEESB_NSA_ILi1EEEEEENS1_35KernelTmaWarpSpecializedCooperativeEEENS5_IJNSA_ILi256EEESG_NSA_ILi32EEEEEEaNS5_IJlSC_lEEEaSJ_NS4_8TiledMMAINS4_8MMA_AtomIJNS4_4SM904GMMA27MMA_64x256x32_S32S8S8_SS_TNEEEENS4_6LayoutINS5_IJSB_SC_SC_EEENS5_IJSC_NSA_ILi0EEESS_EEEEENS5_IJNS4_10UnderscoreESV_SV_EEEEENS4_23SM90_TMA_LOAD_MULTICASTENS4_14ComposedLayoutINS4_7SwizzleILi1ELi4ELi3EEENS4_18smem_ptr_flag_bitsILi8EEENSQ_INS5_IJNSA_ILi8EEESH_EEENS5_IJSH_SC_EEEEEEEvNS4_8identityESY_S18_vS19_EENS_8epilogue10collective6detail29Sm90TmaWarpSpecializedAdapterINS1C_15DefaultEpilogueIaSJ_SJ_NS1B_6thread17LinearCombinationIaLi1EiiLNS1G_9ScaleType4KindE0ELNS_15FloatRoundStyleE2EaEENS1_15EpilogueDefaultEEEEEvvEEEEvNT_6ParamsE --------------------------
	.section	.nv.constant0._ZN7cutlass13device_kernelINS_4gemm6kernel13GemmUniversalIN4cute5tupleIJiiiiEEENS1_10collective13CollectiveMmaINS1_34MainloopSm90TmaGmmaWarpSpecializedILi3ENS5_IJNS4_1CILi2EEESB_NSA_ILi1EEEEEENS1_35KernelTmaWarpSpecializedCooperativeEEENS5_IJNSA_ILi256EEESG_NSA_ILi32EEEEEEaNS5_IJlSC_lEEEaSJ_NS4_8TiledMMAINS4_8MMA_AtomIJNS4_4SM904GMMA27MMA_64x256x32_S32S8S8_SS_TNEEEENS4_6LayoutINS5_IJSB_SC_SC_EEENS5_IJSC_NSA_ILi0EEESS_EEEEENS5_IJNS4_10UnderscoreESV_SV_EEEEENS4_23SM90_TMA_LOAD_MULTICASTENS4_14ComposedLayoutINS4_7SwizzleILi1ELi4ELi3EEENS4_18smem_ptr_flag_bitsILi8EEENSQ_INS5_IJNSA_ILi8EEESH_EEENS5_IJSH_SC_EEEEEEEvNS4_8identityESY_S18_vS19_EENS_8epilogue10collective6detail29Sm90TmaWarpSpecializedAdapterINS1C_15DefaultEpilogueIaSJ_SJ_NS1B_6thread17LinearCombinationIaLi1EiiLNS1G_9ScaleType4KindE0ELNS_15FloatRoundStyleE2EaEENS1_15EpilogueDefaultEEEEEvvEEEEvNT_6ParamsE,"a",@progbits
	.sectionflags	@""
	.align	4
.nv.constant0._ZN7cutlass13device_kernelINS_4gemm6kernel13GemmUniversalIN4cute5tupleIJiiiiEEENS1_10collective13CollectiveMmaINS1_34MainloopSm90TmaGmmaWarpSpecializedILi3ENS5_IJNS4_1CILi2EEESB_NSA_ILi1EEEEEENS1_35KernelTmaWarpSpecializedCooperativeEEENS5_IJNSA_ILi256EEESG_NSA_ILi32EEEEEEaNS5_IJlSC_lEEEaSJ_NS4_8TiledMMAINS4_8MMA_AtomIJNS4_4SM904GMMA27MMA_64x256x32_S32S8S8_SS_TNEEEENS4_6LayoutINS5_IJSB_SC_SC_EEENS5_IJSC_NSA_ILi0EEESS_EEEEENS5_IJNS4_10UnderscoreESV_SV_EEEEENS4_23SM90_TMA_LOAD_MULTICASTENS4_14ComposedLayoutINS4_7SwizzleILi1ELi4ELi3EEENS4_18smem_ptr_flag_bitsILi8EEENSQ_INS5_IJNSA_ILi8EEESH_EEENS5_IJSH_SC_EEEEEEEvNS4_8identityESY_S18_vS19_EENS_8epilogue10collective6detail29Sm90TmaWarpSpecializedAdapterINS1C_15DefaultEpilogueIaSJ_SJ_NS1B_6thread17LinearCombinationIaLi1EiiLNS1G_9ScaleType4KindE0ELNS_15FloatRoundStyleE2EaEENS1_15EpilogueDefaultEEEEEvvEEEEvNT_6ParamsE:
	.zero		1664


//--------------------- SYMBOLS --------------------------

	.type		.nv.reservedSmem.offset0,@object
	.size		.nv.reservedSmem.offset0,0x4
	.type		__assertfail,@function
